//
// Generated by NVIDIA NVVM Compiler
//
// Compiler Build ID: CL-36424714
// Cuda compilation tools, release 13.0, V13.0.88
// Based on NVVM 20.0.0
//

.version 9.0
.target sm_100
.address_size 64

	// .globl	_ZN3cub18CUB_300001_SM_10006detail11EmptyKernelIvEEvv
.global .align 1 .b8 _ZN34_INTERNAL_d8176308_4_k_cu_4be373e54cuda3std3__45__cpo5beginE[1];
.global .align 1 .b8 _ZN34_INTERNAL_d8176308_4_k_cu_4be373e54cuda3std3__45__cpo3endE[1];
.global .align 1 .b8 _ZN34_INTERNAL_d8176308_4_k_cu_4be373e54cuda3std3__45__cpo6cbeginE[1];
.global .align 1 .b8 _ZN34_INTERNAL_d8176308_4_k_cu_4be373e54cuda3std3__45__cpo4cendE[1];
.global .align 1 .b8 _ZN34_INTERNAL_d8176308_4_k_cu_4be373e54cuda3std3__45__cpo6rbeginE[1];
.global .align 1 .b8 _ZN34_INTERNAL_d8176308_4_k_cu_4be373e54cuda3std3__45__cpo4rendE[1];
.global .align 1 .b8 _ZN34_INTERNAL_d8176308_4_k_cu_4be373e54cuda3std3__45__cpo7crbeginE[1];
.global .align 1 .b8 _ZN34_INTERNAL_d8176308_4_k_cu_4be373e54cuda3std3__45__cpo5crendE[1];
.global .align 1 .b8 _ZN34_INTERNAL_d8176308_4_k_cu_4be373e54cuda3std3__436_GLOBAL__N__d8176308_4_k_cu_4be373e56ignoreE[1];
.global .align 1 .b8 _ZN34_INTERNAL_d8176308_4_k_cu_4be373e54cuda3std3__419piecewise_constructE[1];
.global .align 1 .b8 _ZN34_INTERNAL_d8176308_4_k_cu_4be373e54cuda3std3__48in_placeE[1];
.global .align 1 .b8 _ZN34_INTERNAL_d8176308_4_k_cu_4be373e54cuda3std3__420unreachable_sentinelE[1];
.global .align 1 .b8 _ZN34_INTERNAL_d8176308_4_k_cu_4be373e54cuda3std3__47nulloptE[1];
.global .align 1 .b8 _ZN34_INTERNAL_d8176308_4_k_cu_4be373e54cuda3std3__48unexpectE[1];
.global .align 1 .b8 _ZN34_INTERNAL_d8176308_4_k_cu_4be373e54cuda3std6ranges3__45__cpo4swapE[1];
.global .align 1 .b8 _ZN34_INTERNAL_d8176308_4_k_cu_4be373e54cuda3std6ranges3__45__cpo9iter_moveE[1];
.global .align 1 .b8 _ZN34_INTERNAL_d8176308_4_k_cu_4be373e54cuda3std6ranges3__45__cpo5beginE[1];
.global .align 1 .b8 _ZN34_INTERNAL_d8176308_4_k_cu_4be373e54cuda3std6ranges3__45__cpo3endE[1];
.global .align 1 .b8 _ZN34_INTERNAL_d8176308_4_k_cu_4be373e54cuda3std6ranges3__45__cpo6cbeginE[1];
.global .align 1 .b8 _ZN34_INTERNAL_d8176308_4_k_cu_4be373e54cuda3std6ranges3__45__cpo4cendE[1];
.global .align 1 .b8 _ZN34_INTERNAL_d8176308_4_k_cu_4be373e54cuda3std6ranges3__45__cpo7advanceE[1];
.global .align 1 .b8 _ZN34_INTERNAL_d8176308_4_k_cu_4be373e54cuda3std6ranges3__45__cpo9iter_swapE[1];
.global .align 1 .b8 _ZN34_INTERNAL_d8176308_4_k_cu_4be373e54cuda3std6ranges3__45__cpo4nextE[1];
.global .align 1 .b8 _ZN34_INTERNAL_d8176308_4_k_cu_4be373e54cuda3std6ranges3__45__cpo4prevE[1];
.global .align 1 .b8 _ZN34_INTERNAL_d8176308_4_k_cu_4be373e54cuda3std6ranges3__45__cpo4dataE[1];
.global .align 1 .b8 _ZN34_INTERNAL_d8176308_4_k_cu_4be373e54cuda3std6ranges3__45__cpo5cdataE[1];
.global .align 1 .b8 _ZN34_INTERNAL_d8176308_4_k_cu_4be373e54cuda3std6ranges3__45__cpo4sizeE[1];
.global .align 1 .b8 _ZN34_INTERNAL_d8176308_4_k_cu_4be373e54cuda3std6ranges3__45__cpo5ssizeE[1];
.global .align 1 .b8 _ZN34_INTERNAL_d8176308_4_k_cu_4be373e54cuda3std6ranges3__45__cpo8distanceE[1];
.global .align 1 .b8 _ZN34_INTERNAL_d8176308_4_k_cu_4be373e56thrust24THRUST_300001_SM_1000_NS8cuda_cub3parE[1];
.global .align 1 .b8 _ZN34_INTERNAL_d8176308_4_k_cu_4be373e56thrust24THRUST_300001_SM_1000_NS8cuda_cub10par_nosyncE[1];
.global .align 1 .b8 _ZN34_INTERNAL_d8176308_4_k_cu_4be373e56thrust24THRUST_300001_SM_1000_NS6system6detail10sequential3seqE[1];
.global .align 1 .b8 _ZN34_INTERNAL_d8176308_4_k_cu_4be373e56thrust24THRUST_300001_SM_1000_NS12placeholders2_1E[1];
.global .align 1 .b8 _ZN34_INTERNAL_d8176308_4_k_cu_4be373e56thrust24THRUST_300001_SM_1000_NS12placeholders2_2E[1];
.global .align 1 .b8 _ZN34_INTERNAL_d8176308_4_k_cu_4be373e56thrust24THRUST_300001_SM_1000_NS12placeholders2_3E[1];
.global .align 1 .b8 _ZN34_INTERNAL_d8176308_4_k_cu_4be373e56thrust24THRUST_300001_SM_1000_NS12placeholders2_4E[1];
.global .align 1 .b8 _ZN34_INTERNAL_d8176308_4_k_cu_4be373e56thrust24THRUST_300001_SM_1000_NS12placeholders2_5E[1];
.global .align 1 .b8 _ZN34_INTERNAL_d8176308_4_k_cu_4be373e56thrust24THRUST_300001_SM_1000_NS12placeholders2_6E[1];
.global .align 1 .b8 _ZN34_INTERNAL_d8176308_4_k_cu_4be373e56thrust24THRUST_300001_SM_1000_NS12placeholders2_7E[1];
.global .align 1 .b8 _ZN34_INTERNAL_d8176308_4_k_cu_4be373e56thrust24THRUST_300001_SM_1000_NS12placeholders2_8E[1];
.global .align 1 .b8 _ZN34_INTERNAL_d8176308_4_k_cu_4be373e56thrust24THRUST_300001_SM_1000_NS12placeholders2_9E[1];
.global .align 1 .b8 _ZN34_INTERNAL_d8176308_4_k_cu_4be373e56thrust24THRUST_300001_SM_1000_NS12placeholders3_10E[1];
.global .align 1 .b8 _ZN34_INTERNAL_d8176308_4_k_cu_4be373e56thrust24THRUST_300001_SM_1000_NS3seqE[1];

.visible .entry _ZN3cub18CUB_300001_SM_10006detail11EmptyKernelIvEEvv()
{


	ret;

}
	// .globl	_ZN3cub18CUB_300001_SM_10006detail8for_each13static_kernelINS2_12policy_hub_t12policy_500_tEmN6thrust24THRUST_300001_SM_1000_NS8cuda_cub20__uninitialized_fill7functorINS7_10device_ptrI6float3EESC_EEEEvT0_T1_
.visible .entry _ZN3cub18CUB_300001_SM_10006detail8for_each13static_kernelINS2_12policy_hub_t12policy_500_tEmN6thrust24THRUST_300001_SM_1000_NS8cuda_cub20__uninitialized_fill7functorINS7_10device_ptrI6float3EESC_EEEEvT0_T1_(
	.param .u64 _ZN3cub18CUB_300001_SM_10006detail8for_each13static_kernelINS2_12policy_hub_t12policy_500_tEmN6thrust24THRUST_300001_SM_1000_NS8cuda_cub20__uninitialized_fill7functorINS7_10device_ptrI6float3EESC_EEEEvT0_T1__param_0,
	.param .align 8 .b8 _ZN3cub18CUB_300001_SM_10006detail8for_each13static_kernelINS2_12policy_hub_t12policy_500_tEmN6thrust24THRUST_300001_SM_1000_NS8cuda_cub20__uninitialized_fill7functorINS7_10device_ptrI6float3EESC_EEEEvT0_T1__param_1[24]
)
.maxntid 256
{
	.reg .pred 	%p<4>;
	.reg .b16 	%rs<5>;
	.reg .b32 	%r<10>;
	.reg .b32 	%f<7>;
	.reg .b64 	%rd<14>;

	ld.param.f32 	%f6, [_ZN3cub18CUB_300001_SM_10006detail8for_each13static_kernelINS2_12policy_hub_t12policy_500_tEmN6thrust24THRUST_300001_SM_1000_NS8cuda_cub20__uninitialized_fill7functorINS7_10device_ptrI6float3EESC_EEEEvT0_T1__param_1+16];
	ld.param.u64 	%rd4, [_ZN3cub18CUB_300001_SM_10006detail8for_each13static_kernelINS2_12policy_hub_t12policy_500_tEmN6thrust24THRUST_300001_SM_1000_NS8cuda_cub20__uninitialized_fill7functorINS7_10device_ptrI6float3EESC_EEEEvT0_T1__param_1];
	ld.param.u64 	%rd5, [_ZN3cub18CUB_300001_SM_10006detail8for_each13static_kernelINS2_12policy_hub_t12policy_500_tEmN6thrust24THRUST_300001_SM_1000_NS8cuda_cub20__uninitialized_fill7functorINS7_10device_ptrI6float3EESC_EEEEvT0_T1__param_0];
	ld.param.v2.f32 	{%f4, %f5}, [_ZN3cub18CUB_300001_SM_10006detail8for_each13static_kernelINS2_12policy_hub_t12policy_500_tEmN6thrust24THRUST_300001_SM_1000_NS8cuda_cub20__uninitialized_fill7functorINS7_10device_ptrI6float3EESC_EEEEvT0_T1__param_1+8];
	mov.u32 	%r7, %ctaid.x;
	mul.wide.u32 	%rd1, %r7, 512;
	sub.s64 	%rd2, %rd5, %rd1;
	setp.lt.u64 	%p1, %rd2, 512;
	@%p1 bra 	$L__BB1_2;
	mov.u32 	%r9, %tid.x;
	cvta.to.global.u64 	%rd10, %rd4;
	cvt.u64.u32 	%rd11, %r9;
	add.s64 	%rd12, %rd1, %rd11;
	mad.lo.s64 	%rd13, %rd12, 12, %rd10;
	st.global.f32 	[%rd13], %f4;
	st.global.f32 	[%rd13+4], %f5;
	st.global.f32 	[%rd13+8], %f6;
	st.global.f32 	[%rd13+3072], %f4;
	st.global.f32 	[%rd13+3076], %f5;
	st.global.f32 	[%rd13+3080], %f6;
	bra.uni 	$L__BB1_6;
$L__BB1_2:
	cvta.to.global.u64 	%rd6, %rd4;
	mov.u32 	%r1, %tid.x;
	cvt.u64.u32 	%rd7, %r1;
	setp.le.u64 	%p2, %rd2, %rd7;
	add.s64 	%rd8, %rd1, %rd7;
	mad.lo.s64 	%rd3, %rd8, 12, %rd6;
	@%p2 bra 	$L__BB1_4;
	st.global.f32 	[%rd3], %f4;
	st.global.f32 	[%rd3+4], %f5;
	st.global.f32 	[%rd3+8], %f6;
$L__BB1_4:
	add.s32 	%r8, %r1, 256;
	cvt.u64.u32 	%rd9, %r8;
	setp.le.u64 	%p3, %rd2, %rd9;
	@%p3 bra 	$L__BB1_6;
	st.global.f32 	[%rd3+3072], %f4;
	st.global.f32 	[%rd3+3076], %f5;
	st.global.f32 	[%rd3+3080], %f6;
$L__BB1_6:
	ret;

}
	// .globl	_ZN3cub18CUB_300001_SM_10006detail8for_each13static_kernelINS2_12policy_hub_t12policy_500_tEmN6thrust24THRUST_300001_SM_1000_NS8cuda_cub20__uninitialized_fill7functorINS7_10device_ptrI6float2EESC_EEEEvT0_T1_
.visible .entry _ZN3cub18CUB_300001_SM_10006detail8for_each13static_kernelINS2_12policy_hub_t12policy_500_tEmN6thrust24THRUST_300001_SM_1000_NS8cuda_cub20__uninitialized_fill7functorINS7_10device_ptrI6float2EESC_EEEEvT0_T1_(
	.param .u64 _ZN3cub18CUB_300001_SM_10006detail8for_each13static_kernelINS2_12policy_hub_t12policy_500_tEmN6thrust24THRUST_300001_SM_1000_NS8cuda_cub20__uninitialized_fill7functorINS7_10device_ptrI6float2EESC_EEEEvT0_T1__param_0,
	.param .align 8 .b8 _ZN3cub18CUB_300001_SM_10006detail8for_each13static_kernelINS2_12policy_hub_t12policy_500_tEmN6thrust24THRUST_300001_SM_1000_NS8cuda_cub20__uninitialized_fill7functorINS7_10device_ptrI6float2EESC_EEEEvT0_T1__param_1[16]
)
.maxntid 256
{
	.reg .pred 	%p<4>;
	.reg .b32 	%r<5>;
	.reg .b32 	%f<5>;
	.reg .b64 	%rd<16>;

	ld.param.u64 	%rd4, [_ZN3cub18CUB_300001_SM_10006detail8for_each13static_kernelINS2_12policy_hub_t12policy_500_tEmN6thrust24THRUST_300001_SM_1000_NS8cuda_cub20__uninitialized_fill7functorINS7_10device_ptrI6float2EESC_EEEEvT0_T1__param_1];
	ld.param.u64 	%rd5, [_ZN3cub18CUB_300001_SM_10006detail8for_each13static_kernelINS2_12policy_hub_t12policy_500_tEmN6thrust24THRUST_300001_SM_1000_NS8cuda_cub20__uninitialized_fill7functorINS7_10device_ptrI6float2EESC_EEEEvT0_T1__param_0];
	ld.param.v2.f32 	{%f3, %f4}, [_ZN3cub18CUB_300001_SM_10006detail8for_each13static_kernelINS2_12policy_hub_t12policy_500_tEmN6thrust24THRUST_300001_SM_1000_NS8cuda_cub20__uninitialized_fill7functorINS7_10device_ptrI6float2EESC_EEEEvT0_T1__param_1+8];
	mov.u32 	%r2, %ctaid.x;
	mul.wide.u32 	%rd1, %r2, 512;
	sub.s64 	%rd2, %rd5, %rd1;
	setp.lt.u64 	%p1, %rd2, 512;
	@%p1 bra 	$L__BB2_2;
	mov.u32 	%r4, %tid.x;
	cvta.to.global.u64 	%rd11, %rd4;
	cvt.u64.u32 	%rd12, %r4;
	add.s64 	%rd13, %rd1, %rd12;
	shl.b64 	%rd14, %rd13, 3;
	add.s64 	%rd15, %rd11, %rd14;
	st.global.v2.f32 	[%rd15], {%f3, %f4};
	st.global.v2.f32 	[%rd15+2048], {%f3, %f4};
	bra.uni 	$L__BB2_6;
$L__BB2_2:
	cvta.to.global.u64 	%rd6, %rd4;
	mov.u32 	%r1, %tid.x;
	cvt.u64.u32 	%rd7, %r1;
	setp.le.u64 	%p2, %rd2, %rd7;
	add.s64 	%rd8, %rd1, %rd7;
	shl.b64 	%rd9, %rd8, 3;
	add.s64 	%rd3, %rd6, %rd9;
	@%p2 bra 	$L__BB2_4;
	st.global.v2.f32 	[%rd3], {%f3, %f4};
$L__BB2_4:
	add.s32 	%r3, %r1, 256;
	cvt.u64.u32 	%rd10, %r3;
	setp.le.u64 	%p3, %rd2, %rd10;
	@%p3 bra 	$L__BB2_6;
	st.global.v2.f32 	[%rd3+2048], {%f3, %f4};
$L__BB2_6:
	ret;

}
	// .globl	_ZN3cub18CUB_300001_SM_10006detail9transform16transform_kernelINS2_10policy_hubILb1EN4cuda3std3__45tupleIJN6thrust24THRUST_300001_SM_1000_NS17counting_iteratorIjNSA_11use_defaultESC_SC_EEEEEE10policy1000Ei20RandomPointGeneratorNSA_6detail15normal_iteratorINSA_10device_ptrI6float3EEEEJSD_EEEvT0_iT1_T2_DpNS2_10kernel_argIT3_EE
.visible .entry _ZN3cub18CUB_300001_SM_10006detail9transform16transform_kernelINS2_10policy_hubILb1EN4cuda3std3__45tupleIJN6thrust24THRUST_300001_SM_1000_NS17counting_iteratorIjNSA_11use_defaultESC_SC_EEEEEE10policy1000Ei20RandomPointGeneratorNSA_6detail15normal_iteratorINSA_10device_ptrI6float3EEEEJSD_EEEvT0_iT1_T2_DpNS2_10kernel_argIT3_EE(
	.param .u32 _ZN3cub18CUB_300001_SM_10006detail9transform16transform_kernelINS2_10policy_hubILb1EN4cuda3std3__45tupleIJN6thrust24THRUST_300001_SM_1000_NS17counting_iteratorIjNSA_11use_defaultESC_SC_EEEEEE10policy1000Ei20RandomPointGeneratorNSA_6detail15normal_iteratorINSA_10device_ptrI6float3EEEEJSD_EEEvT0_iT1_T2_DpNS2_10kernel_argIT3_EE_param_0,
	.param .u32 _ZN3cub18CUB_300001_SM_10006detail9transform16transform_kernelINS2_10policy_hubILb1EN4cuda3std3__45tupleIJN6thrust24THRUST_300001_SM_1000_NS17counting_iteratorIjNSA_11use_defaultESC_SC_EEEEEE10policy1000Ei20RandomPointGeneratorNSA_6detail15normal_iteratorINSA_10device_ptrI6float3EEEEJSD_EEEvT0_iT1_T2_DpNS2_10kernel_argIT3_EE_param_1,
	.param .align 4 .b8 _ZN3cub18CUB_300001_SM_10006detail9transform16transform_kernelINS2_10policy_hubILb1EN4cuda3std3__45tupleIJN6thrust24THRUST_300001_SM_1000_NS17counting_iteratorIjNSA_11use_defaultESC_SC_EEEEEE10policy1000Ei20RandomPointGeneratorNSA_6detail15normal_iteratorINSA_10device_ptrI6float3EEEEJSD_EEEvT0_iT1_T2_DpNS2_10kernel_argIT3_EE_param_2[4],
	.param .align 8 .b8 _ZN3cub18CUB_300001_SM_10006detail9transform16transform_kernelINS2_10policy_hubILb1EN4cuda3std3__45tupleIJN6thrust24THRUST_300001_SM_1000_NS17counting_iteratorIjNSA_11use_defaultESC_SC_EEEEEE10policy1000Ei20RandomPointGeneratorNSA_6detail15normal_iteratorINSA_10device_ptrI6float3EEEEJSD_EEEvT0_iT1_T2_DpNS2_10kernel_argIT3_EE_param_3[8],
	.param .align 8 .b8 _ZN3cub18CUB_300001_SM_10006detail9transform16transform_kernelINS2_10policy_hubILb1EN4cuda3std3__45tupleIJN6thrust24THRUST_300001_SM_1000_NS17counting_iteratorIjNSA_11use_defaultESC_SC_EEEEEE10policy1000Ei20RandomPointGeneratorNSA_6detail15normal_iteratorINSA_10device_ptrI6float3EEEEJSD_EEEvT0_iT1_T2_DpNS2_10kernel_argIT3_EE_param_4[16]
)
.maxntid 128
{
	.reg .pred 	%p<21>;
	.reg .b32 	%r<119>;
	.reg .b32 	%f<19>;
	.reg .b64 	%rd<83>;

	ld.param.u32 	%r1, [_ZN3cub18CUB_300001_SM_10006detail9transform16transform_kernelINS2_10policy_hubILb1EN4cuda3std3__45tupleIJN6thrust24THRUST_300001_SM_1000_NS17counting_iteratorIjNSA_11use_defaultESC_SC_EEEEEE10policy1000Ei20RandomPointGeneratorNSA_6detail15normal_iteratorINSA_10device_ptrI6float3EEEEJSD_EEEvT0_iT1_T2_DpNS2_10kernel_argIT3_EE_param_2];
	ld.param.u32 	%r15, [_ZN3cub18CUB_300001_SM_10006detail9transform16transform_kernelINS2_10policy_hubILb1EN4cuda3std3__45tupleIJN6thrust24THRUST_300001_SM_1000_NS17counting_iteratorIjNSA_11use_defaultESC_SC_EEEEEE10policy1000Ei20RandomPointGeneratorNSA_6detail15normal_iteratorINSA_10device_ptrI6float3EEEEJSD_EEEvT0_iT1_T2_DpNS2_10kernel_argIT3_EE_param_4];
	ld.param.u32 	%r16, [_ZN3cub18CUB_300001_SM_10006detail9transform16transform_kernelINS2_10policy_hubILb1EN4cuda3std3__45tupleIJN6thrust24THRUST_300001_SM_1000_NS17counting_iteratorIjNSA_11use_defaultESC_SC_EEEEEE10policy1000Ei20RandomPointGeneratorNSA_6detail15normal_iteratorINSA_10device_ptrI6float3EEEEJSD_EEEvT0_iT1_T2_DpNS2_10kernel_argIT3_EE_param_0];
	ld.param.u64 	%rd22, [_ZN3cub18CUB_300001_SM_10006detail9transform16transform_kernelINS2_10policy_hubILb1EN4cuda3std3__45tupleIJN6thrust24THRUST_300001_SM_1000_NS17counting_iteratorIjNSA_11use_defaultESC_SC_EEEEEE10policy1000Ei20RandomPointGeneratorNSA_6detail15normal_iteratorINSA_10device_ptrI6float3EEEEJSD_EEEvT0_iT1_T2_DpNS2_10kernel_argIT3_EE_param_3];
	ld.param.u32 	%r14, [_ZN3cub18CUB_300001_SM_10006detail9transform16transform_kernelINS2_10policy_hubILb1EN4cuda3std3__45tupleIJN6thrust24THRUST_300001_SM_1000_NS17counting_iteratorIjNSA_11use_defaultESC_SC_EEEEEE10policy1000Ei20RandomPointGeneratorNSA_6detail15normal_iteratorINSA_10device_ptrI6float3EEEEJSD_EEEvT0_iT1_T2_DpNS2_10kernel_argIT3_EE_param_1];
	cvta.to.global.u64 	%rd23, %rd22;
	shl.b32 	%r17, %r14, 7;
	mov.u32 	%r18, %ctaid.x;
	mul.lo.s32 	%r19, %r17, %r18;
	sub.s32 	%r20, %r16, %r19;
	min.s32 	%r2, %r17, %r20;
	add.s32 	%r3, %r15, %r19;
	mul.wide.s32 	%rd24, %r19, 12;
	add.s64 	%rd1, %rd23, %rd24;
	setp.gt.s32 	%p1, %r17, %r20;
	@%p1 bra 	$L__BB3_9;
	setp.lt.s32 	%p2, %r14, 1;
	@%p2 bra 	$L__BB3_19;
	mov.u32 	%r4, %tid.x;
	mul.hi.u32 	%r22, %r1, 3;
	sub.s32 	%r23, %r1, %r22;
	shr.u32 	%r24, %r23, 1;
	add.s32 	%r25, %r24, %r22;
	shr.u32 	%r26, %r25, 30;
	mul.lo.s32 	%r27, %r26, 2147483647;
	sub.s32 	%r28, %r1, %r27;
	max.u32 	%r29, %r28, 1;
	cvt.u64.u32 	%rd2, %r29;
	mov.b32 	%r117, 0;
$L__BB3_3:
	shl.b32 	%r30, %r117, 7;
	add.s32 	%r7, %r30, %r4;
	add.s32 	%r8, %r7, %r3;
	setp.eq.s32 	%p3, %r8, 0;
	mov.b64 	%rd76, 1;
	@%p3 bra 	$L__BB3_8;
	cvt.u64.u32 	%rd74, %r8;
	mov.b64 	%rd75, 48271;
	mov.b64 	%rd76, 1;
$L__BB3_5:
	and.b64  	%rd28, %rd74, 1;
	setp.eq.b64 	%p4, %rd28, 1;
	not.pred 	%p5, %p4;
	@%p5 bra 	$L__BB3_7;
	mul.lo.s64 	%rd29, %rd76, %rd75;
	mul.hi.u64 	%rd30, %rd29, 8589934597;
	sub.s64 	%rd31, %rd29, %rd30;
	shr.u64 	%rd32, %rd31, 1;
	add.s64 	%rd33, %rd32, %rd30;
	shr.u64 	%rd34, %rd33, 30;
	mul.lo.s64 	%rd35, %rd34, 2147483647;
	sub.s64 	%rd76, %rd29, %rd35;
$L__BB3_7:
	shr.u64 	%rd10, %rd74, 1;
	mul.lo.s64 	%rd36, %rd75, %rd75;
	mul.hi.u64 	%rd37, %rd36, -9223372032559808509;
	shr.u64 	%rd38, %rd37, 30;
	mul.lo.s64 	%rd39, %rd38, 2147483647;
	sub.s64 	%rd75, %rd36, %rd39;
	setp.gt.u64 	%p6, %rd74, 1;
	mov.u64 	%rd74, %rd10;
	@%p6 bra 	$L__BB3_5;
$L__BB3_8:
	mul.lo.s64 	%rd40, %rd76, %rd2;
	mul.hi.u64 	%rd41, %rd40, 8589934597;
	sub.s64 	%rd42, %rd40, %rd41;
	shr.u64 	%rd43, %rd42, 1;
	add.s64 	%rd44, %rd43, %rd41;
	shr.u64 	%rd45, %rd44, 30;
	cvt.u32.u64 	%r31, %rd45;
	mov.b64 	%rd46, 2147483647;
	cvt.u32.u64 	%r32, %rd46;
	mul.lo.s32 	%r33, %r31, %r32;
	cvt.u32.u64 	%r34, %rd40;
	sub.s32 	%r35, %r34, %r33;
	mul.hi.u32 	%r36, %r35, 1581746633;
	shr.u32 	%r37, %r36, 14;
	mul.lo.s32 	%r38, %r37, 44488;
	sub.s32 	%r39, %r35, %r38;
	mul.lo.s32 	%r40, %r39, 48271;
	mul.lo.s32 	%r41, %r37, 3399;
	setp.lt.u32 	%p7, %r40, %r41;
	xor.b32  	%r42, %r41, 2147483647;
	neg.s32 	%r43, %r41;
	selp.b32 	%r44, %r42, %r43, %p7;
	add.s32 	%r45, %r44, %r40;
	add.s32 	%r46, %r45, -1;
	cvt.rn.f32.u32 	%f1, %r46;
	mul.f32 	%f2, %f1, 0f30000000;
	fma.rn.f32 	%f3, %f2, 0f41A00000, 0fC1200000;
	mul.hi.u32 	%r47, %r45, -1131474031;
	shr.u32 	%r48, %r47, 15;
	mul.lo.s32 	%r49, %r48, 44488;
	sub.s32 	%r50, %r45, %r49;
	mul.lo.s32 	%r51, %r50, 48271;
	mul.lo.s32 	%r52, %r48, 3399;
	setp.lt.u32 	%p8, %r51, %r52;
	xor.b32  	%r53, %r52, 2147483647;
	neg.s32 	%r54, %r52;
	selp.b32 	%r55, %r53, %r54, %p8;
	add.s32 	%r56, %r55, %r51;
	add.s32 	%r57, %r56, -1;
	cvt.rn.f32.u32 	%f4, %r57;
	mul.f32 	%f5, %f4, 0f30000000;
	fma.rn.f32 	%f6, %f5, 0f41A00000, 0fC1200000;
	mul.hi.u32 	%r58, %r56, -1131474031;
	shr.u32 	%r59, %r58, 15;
	mul.lo.s32 	%r60, %r59, 44488;
	sub.s32 	%r61, %r56, %r60;
	mul.lo.s32 	%r62, %r61, 48271;
	mul.lo.s32 	%r63, %r59, 3399;
	setp.lt.u32 	%p9, %r62, %r63;
	xor.b32  	%r64, %r63, 2147483647;
	neg.s32 	%r65, %r63;
	selp.b32 	%r66, %r64, %r65, %p9;
	add.s32 	%r67, %r62, %r66;
	add.s32 	%r68, %r67, -1;
	cvt.rn.f32.u32 	%f7, %r68;
	mul.f32 	%f8, %f7, 0f30000000;
	fma.rn.f32 	%f9, %f8, 0f41A00000, 0fC1200000;
	mul.wide.s32 	%rd47, %r7, 12;
	add.s64 	%rd48, %rd1, %rd47;
	st.global.f32 	[%rd48], %f3;
	st.global.f32 	[%rd48+4], %f6;
	st.global.f32 	[%rd48+8], %f9;
	add.s32 	%r117, %r117, 1;
	setp.eq.s32 	%p10, %r117, %r14;
	@%p10 bra 	$L__BB3_19;
	bra.uni 	$L__BB3_3;
$L__BB3_9:
	setp.lt.s32 	%p11, %r14, 1;
	@%p11 bra 	$L__BB3_19;
	mov.u32 	%r5, %tid.x;
	mul.hi.u32 	%r70, %r1, 3;
	sub.s32 	%r71, %r1, %r70;
	shr.u32 	%r72, %r71, 1;
	add.s32 	%r73, %r72, %r70;
	shr.u32 	%r74, %r73, 30;
	mul.lo.s32 	%r75, %r74, 2147483647;
	sub.s32 	%r76, %r1, %r75;
	max.u32 	%r77, %r76, 1;
	cvt.u64.u32 	%rd3, %r77;
	mov.b32 	%r118, 0;
$L__BB3_11:
	shl.b32 	%r78, %r118, 7;
	add.s32 	%r11, %r78, %r5;
	setp.ge.s32 	%p12, %r11, %r2;
	@%p12 bra 	$L__BB3_18;
	add.s32 	%r12, %r11, %r3;
	setp.eq.s32 	%p13, %r12, 0;
	mov.b64 	%rd81, 1;
	@%p13 bra 	$L__BB3_17;
	cvt.u64.u32 	%rd79, %r12;
	mov.b64 	%rd80, 48271;
	mov.b64 	%rd81, 1;
$L__BB3_14:
	and.b64  	%rd52, %rd79, 1;
	setp.eq.b64 	%p14, %rd52, 1;
	not.pred 	%p15, %p14;
	@%p15 bra 	$L__BB3_16;
	mul.lo.s64 	%rd53, %rd81, %rd80;
	mul.hi.u64 	%rd54, %rd53, 8589934597;
	sub.s64 	%rd55, %rd53, %rd54;
	shr.u64 	%rd56, %rd55, 1;
	add.s64 	%rd57, %rd56, %rd54;
	shr.u64 	%rd58, %rd57, 30;
	mul.lo.s64 	%rd59, %rd58, 2147483647;
	sub.s64 	%rd81, %rd53, %rd59;
$L__BB3_16:
	shr.u64 	%rd19, %rd79, 1;
	mul.lo.s64 	%rd60, %rd80, %rd80;
	mul.hi.u64 	%rd61, %rd60, -9223372032559808509;
	shr.u64 	%rd62, %rd61, 30;
	mul.lo.s64 	%rd63, %rd62, 2147483647;
	sub.s64 	%rd80, %rd60, %rd63;
	setp.gt.u64 	%p16, %rd79, 1;
	mov.u64 	%rd79, %rd19;
	@%p16 bra 	$L__BB3_14;
$L__BB3_17:
	mul.lo.s64 	%rd64, %rd81, %rd3;
	mul.hi.u64 	%rd65, %rd64, 8589934597;
	sub.s64 	%rd66, %rd64, %rd65;
	shr.u64 	%rd67, %rd66, 1;
	add.s64 	%rd68, %rd67, %rd65;
	shr.u64 	%rd69, %rd68, 30;
	cvt.u32.u64 	%r79, %rd69;
	mov.b64 	%rd70, 2147483647;
	cvt.u32.u64 	%r80, %rd70;
	mul.lo.s32 	%r81, %r79, %r80;
	cvt.u32.u64 	%r82, %rd64;
	sub.s32 	%r83, %r82, %r81;
	mul.hi.u32 	%r84, %r83, 1581746633;
	shr.u32 	%r85, %r84, 14;
	mul.lo.s32 	%r86, %r85, 44488;
	sub.s32 	%r87, %r83, %r86;
	mul.lo.s32 	%r88, %r87, 48271;
	mul.lo.s32 	%r89, %r85, 3399;
	setp.lt.u32 	%p17, %r88, %r89;
	xor.b32  	%r90, %r89, 2147483647;
	neg.s32 	%r91, %r89;
	selp.b32 	%r92, %r90, %r91, %p17;
	add.s32 	%r93, %r92, %r88;
	add.s32 	%r94, %r93, -1;
	cvt.rn.f32.u32 	%f10, %r94;
	mul.f32 	%f11, %f10, 0f30000000;
	fma.rn.f32 	%f12, %f11, 0f41A00000, 0fC1200000;
	mul.hi.u32 	%r95, %r93, -1131474031;
	shr.u32 	%r96, %r95, 15;
	mul.lo.s32 	%r97, %r96, 44488;
	sub.s32 	%r98, %r93, %r97;
	mul.lo.s32 	%r99, %r98, 48271;
	mul.lo.s32 	%r100, %r96, 3399;
	setp.lt.u32 	%p18, %r99, %r100;
	xor.b32  	%r101, %r100, 2147483647;
	neg.s32 	%r102, %r100;
	selp.b32 	%r103, %r101, %r102, %p18;
	add.s32 	%r104, %r103, %r99;
	add.s32 	%r105, %r104, -1;
	cvt.rn.f32.u32 	%f13, %r105;
	mul.f32 	%f14, %f13, 0f30000000;
	fma.rn.f32 	%f15, %f14, 0f41A00000, 0fC1200000;
	mul.hi.u32 	%r106, %r104, -1131474031;
	shr.u32 	%r107, %r106, 15;
	mul.lo.s32 	%r108, %r107, 44488;
	sub.s32 	%r109, %r104, %r108;
	mul.lo.s32 	%r110, %r109, 48271;
	mul.lo.s32 	%r111, %r107, 3399;
	setp.lt.u32 	%p19, %r110, %r111;
	xor.b32  	%r112, %r111, 2147483647;
	neg.s32 	%r113, %r111;
	selp.b32 	%r114, %r112, %r113, %p19;
	add.s32 	%r115, %r110, %r114;
	add.s32 	%r116, %r115, -1;
	cvt.rn.f32.u32 	%f16, %r116;
	mul.f32 	%f17, %f16, 0f30000000;
	fma.rn.f32 	%f18, %f17, 0f41A00000, 0fC1200000;
	mul.wide.s32 	%rd71, %r11, 12;
	add.s64 	%rd72, %rd1, %rd71;
	st.global.f32 	[%rd72], %f12;
	st.global.f32 	[%rd72+4], %f15;
	st.global.f32 	[%rd72+8], %f18;
$L__BB3_18:
	add.s32 	%r118, %r118, 1;
	setp.ne.s32 	%p20, %r118, %r14;
	@%p20 bra 	$L__BB3_11;
$L__BB3_19:
	ret;

}
	// .globl	_ZN3cub18CUB_300001_SM_10006detail9transform16transform_kernelINS2_10policy_hubILb1EN4cuda3std3__45tupleIJN6thrust24THRUST_300001_SM_1000_NS17counting_iteratorIjNSA_11use_defaultESC_SC_EEEEEE10policy1000El20RandomPointGeneratorNSA_6detail15normal_iteratorINSA_10device_ptrI6float3EEEEJSD_EEEvT0_iT1_T2_DpNS2_10kernel_argIT3_EE
.visible .entry _ZN3cub18CUB_300001_SM_10006detail9transform16transform_kernelINS2_10policy_hubILb1EN4cuda3std3__45tupleIJN6thrust24THRUST_300001_SM_1000_NS17counting_iteratorIjNSA_11use_defaultESC_SC_EEEEEE10policy1000El20RandomPointGeneratorNSA_6detail15normal_iteratorINSA_10device_ptrI6float3EEEEJSD_EEEvT0_iT1_T2_DpNS2_10kernel_argIT3_EE(
	.param .u64 _ZN3cub18CUB_300001_SM_10006detail9transform16transform_kernelINS2_10policy_hubILb1EN4cuda3std3__45tupleIJN6thrust24THRUST_300001_SM_1000_NS17counting_iteratorIjNSA_11use_defaultESC_SC_EEEEEE10policy1000El20RandomPointGeneratorNSA_6detail15normal_iteratorINSA_10device_ptrI6float3EEEEJSD_EEEvT0_iT1_T2_DpNS2_10kernel_argIT3_EE_param_0,
	.param .u32 _ZN3cub18CUB_300001_SM_10006detail9transform16transform_kernelINS2_10policy_hubILb1EN4cuda3std3__45tupleIJN6thrust24THRUST_300001_SM_1000_NS17counting_iteratorIjNSA_11use_defaultESC_SC_EEEEEE10policy1000El20RandomPointGeneratorNSA_6detail15normal_iteratorINSA_10device_ptrI6float3EEEEJSD_EEEvT0_iT1_T2_DpNS2_10kernel_argIT3_EE_param_1,
	.param .align 4 .b8 _ZN3cub18CUB_300001_SM_10006detail9transform16transform_kernelINS2_10policy_hubILb1EN4cuda3std3__45tupleIJN6thrust24THRUST_300001_SM_1000_NS17counting_iteratorIjNSA_11use_defaultESC_SC_EEEEEE10policy1000El20RandomPointGeneratorNSA_6detail15normal_iteratorINSA_10device_ptrI6float3EEEEJSD_EEEvT0_iT1_T2_DpNS2_10kernel_argIT3_EE_param_2[4],
	.param .align 8 .b8 _ZN3cub18CUB_300001_SM_10006detail9transform16transform_kernelINS2_10policy_hubILb1EN4cuda3std3__45tupleIJN6thrust24THRUST_300001_SM_1000_NS17counting_iteratorIjNSA_11use_defaultESC_SC_EEEEEE10policy1000El20RandomPointGeneratorNSA_6detail15normal_iteratorINSA_10device_ptrI6float3EEEEJSD_EEEvT0_iT1_T2_DpNS2_10kernel_argIT3_EE_param_3[8],
	.param .align 8 .b8 _ZN3cub18CUB_300001_SM_10006detail9transform16transform_kernelINS2_10policy_hubILb1EN4cuda3std3__45tupleIJN6thrust24THRUST_300001_SM_1000_NS17counting_iteratorIjNSA_11use_defaultESC_SC_EEEEEE10policy1000El20RandomPointGeneratorNSA_6detail15normal_iteratorINSA_10device_ptrI6float3EEEEJSD_EEEvT0_iT1_T2_DpNS2_10kernel_argIT3_EE_param_4[16]
)
.maxntid 128
{
	.reg .pred 	%p<21>;
	.reg .b32 	%r<117>;
	.reg .b32 	%f<19>;
	.reg .b64 	%rd<88>;

	ld.param.u32 	%r1, [_ZN3cub18CUB_300001_SM_10006detail9transform16transform_kernelINS2_10policy_hubILb1EN4cuda3std3__45tupleIJN6thrust24THRUST_300001_SM_1000_NS17counting_iteratorIjNSA_11use_defaultESC_SC_EEEEEE10policy1000El20RandomPointGeneratorNSA_6detail15normal_iteratorINSA_10device_ptrI6float3EEEEJSD_EEEvT0_iT1_T2_DpNS2_10kernel_argIT3_EE_param_2];
	ld.param.u32 	%r15, [_ZN3cub18CUB_300001_SM_10006detail9transform16transform_kernelINS2_10policy_hubILb1EN4cuda3std3__45tupleIJN6thrust24THRUST_300001_SM_1000_NS17counting_iteratorIjNSA_11use_defaultESC_SC_EEEEEE10policy1000El20RandomPointGeneratorNSA_6detail15normal_iteratorINSA_10device_ptrI6float3EEEEJSD_EEEvT0_iT1_T2_DpNS2_10kernel_argIT3_EE_param_4];
	ld.param.u64 	%rd22, [_ZN3cub18CUB_300001_SM_10006detail9transform16transform_kernelINS2_10policy_hubILb1EN4cuda3std3__45tupleIJN6thrust24THRUST_300001_SM_1000_NS17counting_iteratorIjNSA_11use_defaultESC_SC_EEEEEE10policy1000El20RandomPointGeneratorNSA_6detail15normal_iteratorINSA_10device_ptrI6float3EEEEJSD_EEEvT0_iT1_T2_DpNS2_10kernel_argIT3_EE_param_0];
	ld.param.u64 	%rd23, [_ZN3cub18CUB_300001_SM_10006detail9transform16transform_kernelINS2_10policy_hubILb1EN4cuda3std3__45tupleIJN6thrust24THRUST_300001_SM_1000_NS17counting_iteratorIjNSA_11use_defaultESC_SC_EEEEEE10policy1000El20RandomPointGeneratorNSA_6detail15normal_iteratorINSA_10device_ptrI6float3EEEEJSD_EEEvT0_iT1_T2_DpNS2_10kernel_argIT3_EE_param_3];
	ld.param.u32 	%r14, [_ZN3cub18CUB_300001_SM_10006detail9transform16transform_kernelINS2_10policy_hubILb1EN4cuda3std3__45tupleIJN6thrust24THRUST_300001_SM_1000_NS17counting_iteratorIjNSA_11use_defaultESC_SC_EEEEEE10policy1000El20RandomPointGeneratorNSA_6detail15normal_iteratorINSA_10device_ptrI6float3EEEEJSD_EEEvT0_iT1_T2_DpNS2_10kernel_argIT3_EE_param_1];
	cvta.to.global.u64 	%rd24, %rd23;
	shl.b32 	%r16, %r14, 7;
	mov.u32 	%r17, %ctaid.x;
	cvt.u64.u32 	%rd25, %r17;
	cvt.s64.s32 	%rd26, %r16;
	mul.lo.s64 	%rd27, %rd26, %rd25;
	sub.s64 	%rd28, %rd22, %rd27;
	min.s64 	%rd29, %rd28, %rd26;
	cvt.u32.u64 	%r2, %rd29;
	cvt.u32.u64 	%r18, %rd27;
	add.s32 	%r3, %r15, %r18;
	mad.lo.s64 	%rd1, %rd27, 12, %rd24;
	setp.eq.s32 	%p1, %r16, %r2;
	@%p1 bra 	$L__BB4_11;
	setp.lt.s32 	%p2, %r14, 1;
	@%p2 bra 	$L__BB4_19;
	mov.u32 	%r4, %tid.x;
	mul.hi.u32 	%r20, %r1, 3;
	sub.s32 	%r21, %r1, %r20;
	shr.u32 	%r22, %r21, 1;
	add.s32 	%r23, %r22, %r20;
	shr.u32 	%r24, %r23, 30;
	mul.lo.s32 	%r25, %r24, 2147483647;
	sub.s32 	%r26, %r1, %r25;
	max.u32 	%r27, %r26, 1;
	cvt.u64.u32 	%rd2, %r27;
	mov.b32 	%r116, 0;
$L__BB4_3:
	shl.b32 	%r28, %r116, 7;
	add.s32 	%r11, %r28, %r4;
	setp.ge.s32 	%p3, %r11, %r2;
	@%p3 bra 	$L__BB4_10;
	add.s32 	%r12, %r11, %r3;
	setp.eq.s32 	%p4, %r12, 0;
	mov.b64 	%rd86, 1;
	@%p4 bra 	$L__BB4_9;
	cvt.u64.u32 	%rd84, %r12;
	mov.b64 	%rd85, 48271;
	mov.b64 	%rd86, 1;
$L__BB4_6:
	and.b64  	%rd33, %rd84, 1;
	setp.eq.b64 	%p5, %rd33, 1;
	not.pred 	%p6, %p5;
	@%p6 bra 	$L__BB4_8;
	mul.lo.s64 	%rd34, %rd86, %rd85;
	mul.hi.u64 	%rd35, %rd34, 8589934597;
	sub.s64 	%rd36, %rd34, %rd35;
	shr.u64 	%rd37, %rd36, 1;
	add.s64 	%rd38, %rd37, %rd35;
	shr.u64 	%rd39, %rd38, 30;
	mul.lo.s64 	%rd40, %rd39, 2147483647;
	sub.s64 	%rd86, %rd34, %rd40;
$L__BB4_8:
	shr.u64 	%rd19, %rd84, 1;
	mul.lo.s64 	%rd41, %rd85, %rd85;
	mul.hi.u64 	%rd42, %rd41, -9223372032559808509;
	shr.u64 	%rd43, %rd42, 30;
	mul.lo.s64 	%rd44, %rd43, 2147483647;
	sub.s64 	%rd85, %rd41, %rd44;
	setp.gt.u64 	%p7, %rd84, 1;
	mov.u64 	%rd84, %rd19;
	@%p7 bra 	$L__BB4_6;
$L__BB4_9:
	mul.lo.s64 	%rd45, %rd86, %rd2;
	mul.hi.u64 	%rd46, %rd45, 8589934597;
	sub.s64 	%rd47, %rd45, %rd46;
	shr.u64 	%rd48, %rd47, 1;
	add.s64 	%rd49, %rd48, %rd46;
	shr.u64 	%rd50, %rd49, 30;
	cvt.u32.u64 	%r29, %rd50;
	mov.b64 	%rd51, 2147483647;
	cvt.u32.u64 	%r30, %rd51;
	mul.lo.s32 	%r31, %r29, %r30;
	cvt.u32.u64 	%r32, %rd45;
	sub.s32 	%r33, %r32, %r31;
	mul.hi.u32 	%r34, %r33, 1581746633;
	shr.u32 	%r35, %r34, 14;
	mul.lo.s32 	%r36, %r35, 44488;
	sub.s32 	%r37, %r33, %r36;
	mul.lo.s32 	%r38, %r37, 48271;
	mul.lo.s32 	%r39, %r35, 3399;
	setp.lt.u32 	%p8, %r38, %r39;
	xor.b32  	%r40, %r39, 2147483647;
	neg.s32 	%r41, %r39;
	selp.b32 	%r42, %r40, %r41, %p8;
	add.s32 	%r43, %r42, %r38;
	add.s32 	%r44, %r43, -1;
	cvt.rn.f32.u32 	%f1, %r44;
	mul.f32 	%f2, %f1, 0f30000000;
	fma.rn.f32 	%f3, %f2, 0f41A00000, 0fC1200000;
	mul.hi.u32 	%r45, %r43, -1131474031;
	shr.u32 	%r46, %r45, 15;
	mul.lo.s32 	%r47, %r46, 44488;
	sub.s32 	%r48, %r43, %r47;
	mul.lo.s32 	%r49, %r48, 48271;
	mul.lo.s32 	%r50, %r46, 3399;
	setp.lt.u32 	%p9, %r49, %r50;
	xor.b32  	%r51, %r50, 2147483647;
	neg.s32 	%r52, %r50;
	selp.b32 	%r53, %r51, %r52, %p9;
	add.s32 	%r54, %r53, %r49;
	add.s32 	%r55, %r54, -1;
	cvt.rn.f32.u32 	%f4, %r55;
	mul.f32 	%f5, %f4, 0f30000000;
	fma.rn.f32 	%f6, %f5, 0f41A00000, 0fC1200000;
	mul.hi.u32 	%r56, %r54, -1131474031;
	shr.u32 	%r57, %r56, 15;
	mul.lo.s32 	%r58, %r57, 44488;
	sub.s32 	%r59, %r54, %r58;
	mul.lo.s32 	%r60, %r59, 48271;
	mul.lo.s32 	%r61, %r57, 3399;
	setp.lt.u32 	%p10, %r60, %r61;
	xor.b32  	%r62, %r61, 2147483647;
	neg.s32 	%r63, %r61;
	selp.b32 	%r64, %r62, %r63, %p10;
	add.s32 	%r65, %r60, %r64;
	add.s32 	%r66, %r65, -1;
	cvt.rn.f32.u32 	%f7, %r66;
	mul.f32 	%f8, %f7, 0f30000000;
	fma.rn.f32 	%f9, %f8, 0f41A00000, 0fC1200000;
	mul.wide.s32 	%rd52, %r11, 12;
	add.s64 	%rd53, %rd1, %rd52;
	st.global.f32 	[%rd53], %f3;
	st.global.f32 	[%rd53+4], %f6;
	st.global.f32 	[%rd53+8], %f9;
$L__BB4_10:
	add.s32 	%r116, %r116, 1;
	setp.ne.s32 	%p11, %r116, %r14;
	@%p11 bra 	$L__BB4_3;
	bra.uni 	$L__BB4_19;
$L__BB4_11:
	setp.lt.s32 	%p12, %r14, 1;
	@%p12 bra 	$L__BB4_19;
	mov.u32 	%r5, %tid.x;
	mul.hi.u32 	%r68, %r1, 3;
	sub.s32 	%r69, %r1, %r68;
	shr.u32 	%r70, %r69, 1;
	add.s32 	%r71, %r70, %r68;
	shr.u32 	%r72, %r71, 30;
	mul.lo.s32 	%r73, %r72, 2147483647;
	sub.s32 	%r74, %r1, %r73;
	max.u32 	%r75, %r74, 1;
	cvt.u64.u32 	%rd3, %r75;
	mov.b32 	%r115, 0;
$L__BB4_13:
	shl.b32 	%r76, %r115, 7;
	add.s32 	%r7, %r76, %r5;
	add.s32 	%r8, %r7, %r3;
	setp.eq.s32 	%p13, %r8, 0;
	mov.b64 	%rd81, 1;
	@%p13 bra 	$L__BB4_18;
	cvt.u64.u32 	%rd79, %r8;
	mov.b64 	%rd80, 48271;
	mov.b64 	%rd81, 1;
$L__BB4_15:
	and.b64  	%rd57, %rd79, 1;
	setp.eq.b64 	%p14, %rd57, 1;
	not.pred 	%p15, %p14;
	@%p15 bra 	$L__BB4_17;
	mul.lo.s64 	%rd58, %rd81, %rd80;
	mul.hi.u64 	%rd59, %rd58, 8589934597;
	sub.s64 	%rd60, %rd58, %rd59;
	shr.u64 	%rd61, %rd60, 1;
	add.s64 	%rd62, %rd61, %rd59;
	shr.u64 	%rd63, %rd62, 30;
	mul.lo.s64 	%rd64, %rd63, 2147483647;
	sub.s64 	%rd81, %rd58, %rd64;
$L__BB4_17:
	shr.u64 	%rd10, %rd79, 1;
	mul.lo.s64 	%rd65, %rd80, %rd80;
	mul.hi.u64 	%rd66, %rd65, -9223372032559808509;
	shr.u64 	%rd67, %rd66, 30;
	mul.lo.s64 	%rd68, %rd67, 2147483647;
	sub.s64 	%rd80, %rd65, %rd68;
	setp.gt.u64 	%p16, %rd79, 1;
	mov.u64 	%rd79, %rd10;
	@%p16 bra 	$L__BB4_15;
$L__BB4_18:
	mul.lo.s64 	%rd69, %rd81, %rd3;
	mul.hi.u64 	%rd70, %rd69, 8589934597;
	sub.s64 	%rd71, %rd69, %rd70;
	shr.u64 	%rd72, %rd71, 1;
	add.s64 	%rd73, %rd72, %rd70;
	shr.u64 	%rd74, %rd73, 30;
	cvt.u32.u64 	%r77, %rd74;
	mov.b64 	%rd75, 2147483647;
	cvt.u32.u64 	%r78, %rd75;
	mul.lo.s32 	%r79, %r77, %r78;
	cvt.u32.u64 	%r80, %rd69;
	sub.s32 	%r81, %r80, %r79;
	mul.hi.u32 	%r82, %r81, 1581746633;
	shr.u32 	%r83, %r82, 14;
	mul.lo.s32 	%r84, %r83, 44488;
	sub.s32 	%r85, %r81, %r84;
	mul.lo.s32 	%r86, %r85, 48271;
	mul.lo.s32 	%r87, %r83, 3399;
	setp.lt.u32 	%p17, %r86, %r87;
	xor.b32  	%r88, %r87, 2147483647;
	neg.s32 	%r89, %r87;
	selp.b32 	%r90, %r88, %r89, %p17;
	add.s32 	%r91, %r90, %r86;
	add.s32 	%r92, %r91, -1;
	cvt.rn.f32.u32 	%f10, %r92;
	mul.f32 	%f11, %f10, 0f30000000;
	fma.rn.f32 	%f12, %f11, 0f41A00000, 0fC1200000;
	mul.hi.u32 	%r93, %r91, -1131474031;
	shr.u32 	%r94, %r93, 15;
	mul.lo.s32 	%r95, %r94, 44488;
	sub.s32 	%r96, %r91, %r95;
	mul.lo.s32 	%r97, %r96, 48271;
	mul.lo.s32 	%r98, %r94, 3399;
	setp.lt.u32 	%p18, %r97, %r98;
	xor.b32  	%r99, %r98, 2147483647;
	neg.s32 	%r100, %r98;
	selp.b32 	%r101, %r99, %r100, %p18;
	add.s32 	%r102, %r101, %r97;
	add.s32 	%r103, %r102, -1;
	cvt.rn.f32.u32 	%f13, %r103;
	mul.f32 	%f14, %f13, 0f30000000;
	fma.rn.f32 	%f15, %f14, 0f41A00000, 0fC1200000;
	mul.hi.u32 	%r104, %r102, -1131474031;
	shr.u32 	%r105, %r104, 15;
	mul.lo.s32 	%r106, %r105, 44488;
	sub.s32 	%r107, %r102, %r106;
	mul.lo.s32 	%r108, %r107, 48271;
	mul.lo.s32 	%r109, %r105, 3399;
	setp.lt.u32 	%p19, %r108, %r109;
	xor.b32  	%r110, %r109, 2147483647;
	neg.s32 	%r111, %r109;
	selp.b32 	%r112, %r110, %r111, %p19;
	add.s32 	%r113, %r108, %r112;
	add.s32 	%r114, %r113, -1;
	cvt.rn.f32.u32 	%f16, %r114;
	mul.f32 	%f17, %f16, 0f30000000;
	fma.rn.f32 	%f18, %f17, 0f41A00000, 0fC1200000;
	mul.wide.s32 	%rd76, %r7, 12;
	add.s64 	%rd77, %rd1, %rd76;
	st.global.f32 	[%rd77], %f12;
	st.global.f32 	[%rd77+4], %f15;
	st.global.f32 	[%rd77+8], %f18;
	add.s32 	%r115, %r115, 1;
	setp.eq.s32 	%p20, %r115, %r14;
	@%p20 bra 	$L__BB4_19;
	bra.uni 	$L__BB4_13;
$L__BB4_19:
	ret;

}
	// .globl	_ZN3cub18CUB_300001_SM_10006detail9transform16transform_kernelINS2_10policy_hubILb1EN4cuda3std3__45tupleIJN6thrust24THRUST_300001_SM_1000_NS6detail15normal_iteratorINSA_10device_ptrI6float3EEEEEEEE10policy1000Ei11ToSphericalNSC_INSD_I6float2EEEEJPSE_EEEvT0_iT1_T2_DpNS2_10kernel_argIT3_EE
.visible .entry _ZN3cub18CUB_300001_SM_10006detail9transform16transform_kernelINS2_10policy_hubILb1EN4cuda3std3__45tupleIJN6thrust24THRUST_300001_SM_1000_NS6detail15normal_iteratorINSA_10device_ptrI6float3EEEEEEEE10policy1000Ei11ToSphericalNSC_INSD_I6float2EEEEJPSE_EEEvT0_iT1_T2_DpNS2_10kernel_argIT3_EE(
	.param .u32 _ZN3cub18CUB_300001_SM_10006detail9transform16transform_kernelINS2_10policy_hubILb1EN4cuda3std3__45tupleIJN6thrust24THRUST_300001_SM_1000_NS6detail15normal_iteratorINSA_10device_ptrI6float3EEEEEEEE10policy1000Ei11ToSphericalNSC_INSD_I6float2EEEEJPSE_EEEvT0_iT1_T2_DpNS2_10kernel_argIT3_EE_param_0,
	.param .u32 _ZN3cub18CUB_300001_SM_10006detail9transform16transform_kernelINS2_10policy_hubILb1EN4cuda3std3__45tupleIJN6thrust24THRUST_300001_SM_1000_NS6detail15normal_iteratorINSA_10device_ptrI6float3EEEEEEEE10policy1000Ei11ToSphericalNSC_INSD_I6float2EEEEJPSE_EEEvT0_iT1_T2_DpNS2_10kernel_argIT3_EE_param_1,
	.param .align 4 .b8 _ZN3cub18CUB_300001_SM_10006detail9transform16transform_kernelINS2_10policy_hubILb1EN4cuda3std3__45tupleIJN6thrust24THRUST_300001_SM_1000_NS6detail15normal_iteratorINSA_10device_ptrI6float3EEEEEEEE10policy1000Ei11ToSphericalNSC_INSD_I6float2EEEEJPSE_EEEvT0_iT1_T2_DpNS2_10kernel_argIT3_EE_param_2[8],
	.param .align 8 .b8 _ZN3cub18CUB_300001_SM_10006detail9transform16transform_kernelINS2_10policy_hubILb1EN4cuda3std3__45tupleIJN6thrust24THRUST_300001_SM_1000_NS6detail15normal_iteratorINSA_10device_ptrI6float3EEEEEEEE10policy1000Ei11ToSphericalNSC_INSD_I6float2EEEEJPSE_EEEvT0_iT1_T2_DpNS2_10kernel_argIT3_EE_param_3[8],
	.param .align 8 .b8 _ZN3cub18CUB_300001_SM_10006detail9transform16transform_kernelINS2_10policy_hubILb1EN4cuda3std3__45tupleIJN6thrust24THRUST_300001_SM_1000_NS6detail15normal_iteratorINSA_10device_ptrI6float3EEEEEEEE10policy1000Ei11ToSphericalNSC_INSD_I6float2EEEEJPSE_EEEvT0_iT1_T2_DpNS2_10kernel_argIT3_EE_param_4[16]
)
.maxntid 128
{
	.reg .pred 	%p<25>;
	.reg .b32 	%r<30>;
	.reg .b32 	%f<131>;
	.reg .b64 	%rd<31>;
	.reg .b64 	%fd<19>;

	ld.param.f32 	%f1, [_ZN3cub18CUB_300001_SM_10006detail9transform16transform_kernelINS2_10policy_hubILb1EN4cuda3std3__45tupleIJN6thrust24THRUST_300001_SM_1000_NS6detail15normal_iteratorINSA_10device_ptrI6float3EEEEEEEE10policy1000Ei11ToSphericalNSC_INSD_I6float2EEEEJPSE_EEEvT0_iT1_T2_DpNS2_10kernel_argIT3_EE_param_2];
	ld.param.f32 	%f2, [_ZN3cub18CUB_300001_SM_10006detail9transform16transform_kernelINS2_10policy_hubILb1EN4cuda3std3__45tupleIJN6thrust24THRUST_300001_SM_1000_NS6detail15normal_iteratorINSA_10device_ptrI6float3EEEEEEEE10policy1000Ei11ToSphericalNSC_INSD_I6float2EEEEJPSE_EEEvT0_iT1_T2_DpNS2_10kernel_argIT3_EE_param_2+4];
	ld.param.u32 	%r21, [_ZN3cub18CUB_300001_SM_10006detail9transform16transform_kernelINS2_10policy_hubILb1EN4cuda3std3__45tupleIJN6thrust24THRUST_300001_SM_1000_NS6detail15normal_iteratorINSA_10device_ptrI6float3EEEEEEEE10policy1000Ei11ToSphericalNSC_INSD_I6float2EEEEJPSE_EEEvT0_iT1_T2_DpNS2_10kernel_argIT3_EE_param_0];
	ld.param.u64 	%rd10, [_ZN3cub18CUB_300001_SM_10006detail9transform16transform_kernelINS2_10policy_hubILb1EN4cuda3std3__45tupleIJN6thrust24THRUST_300001_SM_1000_NS6detail15normal_iteratorINSA_10device_ptrI6float3EEEEEEEE10policy1000Ei11ToSphericalNSC_INSD_I6float2EEEEJPSE_EEEvT0_iT1_T2_DpNS2_10kernel_argIT3_EE_param_4];
	ld.param.u64 	%rd11, [_ZN3cub18CUB_300001_SM_10006detail9transform16transform_kernelINS2_10policy_hubILb1EN4cuda3std3__45tupleIJN6thrust24THRUST_300001_SM_1000_NS6detail15normal_iteratorINSA_10device_ptrI6float3EEEEEEEE10policy1000Ei11ToSphericalNSC_INSD_I6float2EEEEJPSE_EEEvT0_iT1_T2_DpNS2_10kernel_argIT3_EE_param_3];
	ld.param.u32 	%r20, [_ZN3cub18CUB_300001_SM_10006detail9transform16transform_kernelINS2_10policy_hubILb1EN4cuda3std3__45tupleIJN6thrust24THRUST_300001_SM_1000_NS6detail15normal_iteratorINSA_10device_ptrI6float3EEEEEEEE10policy1000Ei11ToSphericalNSC_INSD_I6float2EEEEJPSE_EEEvT0_iT1_T2_DpNS2_10kernel_argIT3_EE_param_1];
	cvta.to.global.u64 	%rd1, %rd11;
	cvta.to.global.u64 	%rd2, %rd10;
	shl.b32 	%r1, %r20, 7;
	mov.u32 	%r22, %ctaid.x;
	mul.lo.s32 	%r2, %r1, %r22;
	sub.s32 	%r3, %r21, %r2;
	min.s32 	%r4, %r1, %r3;
	mul.lo.s32 	%r5, %r4, 12;
	mov.u32 	%r28, %tid.x;
	shl.b32 	%r25, %r28, 7;
	setp.ge.s32 	%p1, %r25, %r5;
	@%p1 bra 	$L__BB5_3;
	mul.wide.u32 	%rd12, %r28, 128;
	add.s64 	%rd13, %rd2, %rd12;
	mul.wide.s32 	%rd14, %r2, 12;
	add.s64 	%rd30, %rd13, %rd14;
$L__BB5_2:
	.pragma "nounroll";
	// begin inline asm
	prefetch.global.L2 [%rd30];
	// end inline asm
	add.s32 	%r25, %r25, 16384;
	add.s64 	%rd30, %rd30, 16384;
	setp.lt.s32 	%p2, %r25, %r5;
	@%p2 bra 	$L__BB5_2;
$L__BB5_3:
	setp.gt.s32 	%p3, %r1, %r3;
	@%p3 bra 	$L__BB5_7;
	setp.lt.s32 	%p4, %r20, 1;
	@%p4 bra 	$L__BB5_12;
	cvt.f64.f32 	%fd1, %f1;
	cvt.f64.f32 	%fd2, %f2;
	neg.s32 	%r27, %r20;
	mul.wide.s32 	%rd16, %r2, 8;
	add.s64 	%rd6, %rd1, %rd16;
	mul.wide.s32 	%rd17, %r2, 12;
	add.s64 	%rd18, %rd17, %rd2;
	add.s64 	%rd7, %rd18, 8;
$L__BB5_6:
	mul.wide.s32 	%rd19, %r28, 8;
	add.s64 	%rd20, %rd6, %rd19;
	mul.wide.s32 	%rd21, %r28, 12;
	add.s64 	%rd22, %rd7, %rd21;
	ld.global.f32 	%f3, [%rd22+-8];
	ld.global.f32 	%f4, [%rd22+-4];
	ld.global.f32 	%f5, [%rd22];
	mul.f32 	%f6, %f4, %f4;
	fma.rn.f32 	%f7, %f3, %f3, %f6;
	fma.rn.f32 	%f8, %f5, %f5, %f7;
	sqrt.rn.f32 	%f9, %f8;
	abs.f32 	%f10, %f3;
	abs.f32 	%f11, %f4;
	setp.gt.f32 	%p5, %f11, %f10;
	selp.f32 	%f12, %f11, %f10, %p5;
	selp.f32 	%f13, %f10, %f11, %p5;
	div.rn.f32 	%f14, %f13, %f12;
	mul.f32 	%f15, %f14, %f14;
	fma.rn.f32 	%f16, %f15, 0f3B33710B, 0fBC807748;
	fma.rn.f32 	%f17, %f16, %f15, 0f3D2CDAB2;
	fma.rn.f32 	%f18, %f17, %f15, 0fBD992D10;
	fma.rn.f32 	%f19, %f18, %f15, 0f3DD9EA6C;
	fma.rn.f32 	%f20, %f19, %f15, 0fBE117CB1;
	fma.rn.f32 	%f21, %f20, %f15, 0f3E4CBCE0;
	fma.rn.f32 	%f22, %f21, %f15, 0fBEAAAA7D;
	mul.f32 	%f23, %f15, %f22;
	fma.rn.f32 	%f24, %f23, %f14, %f14;
	neg.f32 	%f25, %f24;
	fma.rn.f32 	%f26, 0f3F6EE581, 0f3FD774EB, %f25;
	selp.f32 	%f27, %f26, %f24, %p5;
	selp.f32 	%f28, 0f3F6EE581, 0f3FEEE581, %p5;
	selp.f32 	%f29, %f24, %f25, %p5;
	mov.b32 	%r23, %f3;
	fma.rn.f32 	%f30, %f28, 0f3FD774EB, %f29;
	setp.lt.s32 	%p6, %r23, 0;
	selp.f32 	%f31, %f30, %f27, %p6;
	add.f32 	%f32, %f10, %f11;
	setp.eq.f32 	%p7, %f12, 0f00000000;
	selp.f32 	%f33, 0f40490FDB, 0f00000000, %p6;
	setp.eq.f32 	%p8, %f10, %f11;
	selp.f32 	%f34, 0f4016CBE4, 0f3F490FDB, %p6;
	selp.f32 	%f35, %f34, %f31, %p8;
	selp.f32 	%f36, %f33, %f35, %p7;
	abs.f32 	%f37, %f32;
	setp.nan.f32 	%p9, %f37, %f37;
	copysign.f32 	%f38, %f4, %f36;
	selp.f32 	%f39, %f32, %f38, %p9;
	div.rn.f32 	%f40, %f5, %f9;
	abs.f32 	%f41, %f40;
	fma.rn.f32 	%f42, %f41, 0fBF000000, 0f3F000000;
	rsqrt.approx.ftz.f32 	%f43, %f42;
	mul.f32 	%f44, %f42, %f43;
	mul.f32 	%f45, %f43, 0fBF000000;
	fma.rn.f32 	%f46, %f44, %f45, 0f3F000000;
	fma.rn.f32 	%f47, %f44, %f46, %f44;
	setp.eq.f32 	%p10, %f41, 0f3F800000;
	selp.f32 	%f48, 0f00000000, %f47, %p10;
	setp.gt.f32 	%p11, %f41, 0f3F0F5C29;
	selp.f32 	%f49, %f48, %f41, %p11;
	copysign.f32 	%f50, %f40, %f49;
	mul.f32 	%f51, %f50, %f50;
	fma.rn.f32 	%f52, %f51, 0f3D10ECEF, 0f3C8B1ABB;
	fma.rn.f32 	%f53, %f52, %f51, 0f3CFC028C;
	fma.rn.f32 	%f54, %f53, %f51, 0f3D372139;
	fma.rn.f32 	%f55, %f54, %f51, 0f3D9993DB;
	fma.rn.f32 	%f56, %f55, %f51, 0f3E2AAAC6;
	mul.f32 	%f57, %f51, %f56;
	fma.rn.f32 	%f58, %f57, %f50, %f50;
	neg.f32 	%f59, %f58;
	selp.f32 	%f60, %f58, %f59, %p11;
	fma.rn.f32 	%f61, 0f3F6EE581, 0f3FD774EB, %f60;
	setp.gt.f32 	%p12, %f40, 0f3F0F5C29;
	selp.f32 	%f62, %f58, %f61, %p12;
	add.f32 	%f63, %f62, %f62;
	selp.f32 	%f64, %f63, %f62, %p11;
	cvt.f64.f32 	%fd5, %f39;
	add.f64 	%fd6, %fd5, 0d400921FB54442D18;
	div.rn.f64 	%fd7, %fd6, 0d401921FB54442D18;
	mul.f64 	%fd8, %fd7, %fd1;
	cvt.rn.f32.f64 	%f65, %fd8;
	cvt.f64.f32 	%fd9, %f64;
	div.rn.f64 	%fd10, %fd9, 0d400921FB54442D18;
	mul.f64 	%fd11, %fd10, %fd2;
	cvt.rn.f32.f64 	%f66, %fd11;
	st.global.v2.f32 	[%rd20], {%f65, %f66};
	add.s32 	%r27, %r27, 1;
	setp.eq.s32 	%p13, %r27, 0;
	add.s32 	%r28, %r28, 128;
	@%p13 bra 	$L__BB5_12;
	bra.uni 	$L__BB5_6;
$L__BB5_7:
	setp.lt.s32 	%p14, %r20, 1;
	@%p14 bra 	$L__BB5_12;
	cvt.f64.f32 	%fd3, %f1;
	cvt.f64.f32 	%fd4, %f2;
	neg.s32 	%r29, %r20;
	mul.wide.s32 	%rd23, %r2, 8;
	add.s64 	%rd8, %rd1, %rd23;
	mul.wide.s32 	%rd24, %r2, 12;
	add.s64 	%rd25, %rd24, %rd2;
	add.s64 	%rd9, %rd25, 8;
$L__BB5_9:
	setp.ge.s32 	%p15, %r28, %r4;
	@%p15 bra 	$L__BB5_11;
	mul.wide.s32 	%rd26, %r28, 12;
	add.s64 	%rd27, %rd9, %rd26;
	ld.global.f32 	%f67, [%rd27+-8];
	ld.global.f32 	%f68, [%rd27+-4];
	ld.global.f32 	%f69, [%rd27];
	mul.f32 	%f70, %f68, %f68;
	fma.rn.f32 	%f71, %f67, %f67, %f70;
	fma.rn.f32 	%f72, %f69, %f69, %f71;
	sqrt.rn.f32 	%f73, %f72;
	abs.f32 	%f74, %f67;
	abs.f32 	%f75, %f68;
	setp.gt.f32 	%p16, %f75, %f74;
	selp.f32 	%f76, %f75, %f74, %p16;
	selp.f32 	%f77, %f74, %f75, %p16;
	div.rn.f32 	%f78, %f77, %f76;
	mul.f32 	%f79, %f78, %f78;
	fma.rn.f32 	%f80, %f79, 0f3B33710B, 0fBC807748;
	fma.rn.f32 	%f81, %f80, %f79, 0f3D2CDAB2;
	fma.rn.f32 	%f82, %f81, %f79, 0fBD992D10;
	fma.rn.f32 	%f83, %f82, %f79, 0f3DD9EA6C;
	fma.rn.f32 	%f84, %f83, %f79, 0fBE117CB1;
	fma.rn.f32 	%f85, %f84, %f79, 0f3E4CBCE0;
	fma.rn.f32 	%f86, %f85, %f79, 0fBEAAAA7D;
	mul.f32 	%f87, %f79, %f86;
	fma.rn.f32 	%f88, %f87, %f78, %f78;
	neg.f32 	%f89, %f88;
	fma.rn.f32 	%f90, 0f3F6EE581, 0f3FD774EB, %f89;
	selp.f32 	%f91, %f90, %f88, %p16;
	selp.f32 	%f92, 0f3F6EE581, 0f3FEEE581, %p16;
	selp.f32 	%f93, %f88, %f89, %p16;
	mov.b32 	%r24, %f67;
	fma.rn.f32 	%f94, %f92, 0f3FD774EB, %f93;
	setp.lt.s32 	%p17, %r24, 0;
	selp.f32 	%f95, %f94, %f91, %p17;
	add.f32 	%f96, %f74, %f75;
	setp.eq.f32 	%p18, %f76, 0f00000000;
	selp.f32 	%f97, 0f40490FDB, 0f00000000, %p17;
	setp.eq.f32 	%p19, %f74, %f75;
	selp.f32 	%f98, 0f4016CBE4, 0f3F490FDB, %p17;
	selp.f32 	%f99, %f98, %f95, %p19;
	selp.f32 	%f100, %f97, %f99, %p18;
	abs.f32 	%f101, %f96;
	setp.nan.f32 	%p20, %f101, %f101;
	copysign.f32 	%f102, %f68, %f100;
	selp.f32 	%f103, %f96, %f102, %p20;
	div.rn.f32 	%f104, %f69, %f73;
	abs.f32 	%f105, %f104;
	fma.rn.f32 	%f106, %f105, 0fBF000000, 0f3F000000;
	rsqrt.approx.ftz.f32 	%f107, %f106;
	mul.f32 	%f108, %f106, %f107;
	mul.f32 	%f109, %f107, 0fBF000000;
	fma.rn.f32 	%f110, %f108, %f109, 0f3F000000;
	fma.rn.f32 	%f111, %f108, %f110, %f108;
	setp.eq.f32 	%p21, %f105, 0f3F800000;
	selp.f32 	%f112, 0f00000000, %f111, %p21;
	setp.gt.f32 	%p22, %f105, 0f3F0F5C29;
	selp.f32 	%f113, %f112, %f105, %p22;
	copysign.f32 	%f114, %f104, %f113;
	mul.f32 	%f115, %f114, %f114;
	fma.rn.f32 	%f116, %f115, 0f3D10ECEF, 0f3C8B1ABB;
	fma.rn.f32 	%f117, %f116, %f115, 0f3CFC028C;
	fma.rn.f32 	%f118, %f117, %f115, 0f3D372139;
	fma.rn.f32 	%f119, %f118, %f115, 0f3D9993DB;
	fma.rn.f32 	%f120, %f119, %f115, 0f3E2AAAC6;
	mul.f32 	%f121, %f115, %f120;
	fma.rn.f32 	%f122, %f121, %f114, %f114;
	neg.f32 	%f123, %f122;
	selp.f32 	%f124, %f122, %f123, %p22;
	fma.rn.f32 	%f125, 0f3F6EE581, 0f3FD774EB, %f124;
	setp.gt.f32 	%p23, %f104, 0f3F0F5C29;
	selp.f32 	%f126, %f122, %f125, %p23;
	add.f32 	%f127, %f126, %f126;
	selp.f32 	%f128, %f127, %f126, %p22;
	cvt.f64.f32 	%fd12, %f103;
	add.f64 	%fd13, %fd12, 0d400921FB54442D18;
	div.rn.f64 	%fd14, %fd13, 0d401921FB54442D18;
	mul.f64 	%fd15, %fd14, %fd3;
	cvt.rn.f32.f64 	%f129, %fd15;
	cvt.f64.f32 	%fd16, %f128;
	div.rn.f64 	%fd17, %fd16, 0d400921FB54442D18;
	mul.f64 	%fd18, %fd17, %fd4;
	cvt.rn.f32.f64 	%f130, %fd18;
	mul.wide.s32 	%rd28, %r28, 8;
	add.s64 	%rd29, %rd8, %rd28;
	st.global.v2.f32 	[%rd29], {%f129, %f130};
$L__BB5_11:
	add.s32 	%r29, %r29, 1;
	setp.ne.s32 	%p24, %r29, 0;
	add.s32 	%r28, %r28, 128;
	@%p24 bra 	$L__BB5_9;
$L__BB5_12:
	ret;

}
	// .globl	_ZN3cub18CUB_300001_SM_10006detail9transform16transform_kernelINS2_10policy_hubILb1EN4cuda3std3__45tupleIJN6thrust24THRUST_300001_SM_1000_NS6detail15normal_iteratorINSA_10device_ptrI6float3EEEEEEEE10policy1000El11ToSphericalNSC_INSD_I6float2EEEEJPSE_EEEvT0_iT1_T2_DpNS2_10kernel_argIT3_EE
.visible .entry _ZN3cub18CUB_300001_SM_10006detail9transform16transform_kernelINS2_10policy_hubILb1EN4cuda3std3__45tupleIJN6thrust24THRUST_300001_SM_1000_NS6detail15normal_iteratorINSA_10device_ptrI6float3EEEEEEEE10policy1000El11ToSphericalNSC_INSD_I6float2EEEEJPSE_EEEvT0_iT1_T2_DpNS2_10kernel_argIT3_EE(
	.param .u64 _ZN3cub18CUB_300001_SM_10006detail9transform16transform_kernelINS2_10policy_hubILb1EN4cuda3std3__45tupleIJN6thrust24THRUST_300001_SM_1000_NS6detail15normal_iteratorINSA_10device_ptrI6float3EEEEEEEE10policy1000El11ToSphericalNSC_INSD_I6float2EEEEJPSE_EEEvT0_iT1_T2_DpNS2_10kernel_argIT3_EE_param_0,
	.param .u32 _ZN3cub18CUB_300001_SM_10006detail9transform16transform_kernelINS2_10policy_hubILb1EN4cuda3std3__45tupleIJN6thrust24THRUST_300001_SM_1000_NS6detail15normal_iteratorINSA_10device_ptrI6float3EEEEEEEE10policy1000El11ToSphericalNSC_INSD_I6float2EEEEJPSE_EEEvT0_iT1_T2_DpNS2_10kernel_argIT3_EE_param_1,
	.param .align 4 .b8 _ZN3cub18CUB_300001_SM_10006detail9transform16transform_kernelINS2_10policy_hubILb1EN4cuda3std3__45tupleIJN6thrust24THRUST_300001_SM_1000_NS6detail15normal_iteratorINSA_10device_ptrI6float3EEEEEEEE10policy1000El11ToSphericalNSC_INSD_I6float2EEEEJPSE_EEEvT0_iT1_T2_DpNS2_10kernel_argIT3_EE_param_2[8],
	.param .align 8 .b8 _ZN3cub18CUB_300001_SM_10006detail9transform16transform_kernelINS2_10policy_hubILb1EN4cuda3std3__45tupleIJN6thrust24THRUST_300001_SM_1000_NS6detail15normal_iteratorINSA_10device_ptrI6float3EEEEEEEE10policy1000El11ToSphericalNSC_INSD_I6float2EEEEJPSE_EEEvT0_iT1_T2_DpNS2_10kernel_argIT3_EE_param_3[8],
	.param .align 8 .b8 _ZN3cub18CUB_300001_SM_10006detail9transform16transform_kernelINS2_10policy_hubILb1EN4cuda3std3__45tupleIJN6thrust24THRUST_300001_SM_1000_NS6detail15normal_iteratorINSA_10device_ptrI6float3EEEEEEEE10policy1000El11ToSphericalNSC_INSD_I6float2EEEEJPSE_EEEvT0_iT1_T2_DpNS2_10kernel_argIT3_EE_param_4[16]
)
.maxntid 128
{
	.reg .pred 	%p<25>;
	.reg .b32 	%r<27>;
	.reg .b32 	%f<131>;
	.reg .b64 	%rd<34>;
	.reg .b64 	%fd<19>;

	ld.param.f32 	%f1, [_ZN3cub18CUB_300001_SM_10006detail9transform16transform_kernelINS2_10policy_hubILb1EN4cuda3std3__45tupleIJN6thrust24THRUST_300001_SM_1000_NS6detail15normal_iteratorINSA_10device_ptrI6float3EEEEEEEE10policy1000El11ToSphericalNSC_INSD_I6float2EEEEJPSE_EEEvT0_iT1_T2_DpNS2_10kernel_argIT3_EE_param_2];
	ld.param.f32 	%f2, [_ZN3cub18CUB_300001_SM_10006detail9transform16transform_kernelINS2_10policy_hubILb1EN4cuda3std3__45tupleIJN6thrust24THRUST_300001_SM_1000_NS6detail15normal_iteratorINSA_10device_ptrI6float3EEEEEEEE10policy1000El11ToSphericalNSC_INSD_I6float2EEEEJPSE_EEEvT0_iT1_T2_DpNS2_10kernel_argIT3_EE_param_2+4];
	ld.param.u64 	%rd11, [_ZN3cub18CUB_300001_SM_10006detail9transform16transform_kernelINS2_10policy_hubILb1EN4cuda3std3__45tupleIJN6thrust24THRUST_300001_SM_1000_NS6detail15normal_iteratorINSA_10device_ptrI6float3EEEEEEEE10policy1000El11ToSphericalNSC_INSD_I6float2EEEEJPSE_EEEvT0_iT1_T2_DpNS2_10kernel_argIT3_EE_param_0];
	ld.param.u64 	%rd12, [_ZN3cub18CUB_300001_SM_10006detail9transform16transform_kernelINS2_10policy_hubILb1EN4cuda3std3__45tupleIJN6thrust24THRUST_300001_SM_1000_NS6detail15normal_iteratorINSA_10device_ptrI6float3EEEEEEEE10policy1000El11ToSphericalNSC_INSD_I6float2EEEEJPSE_EEEvT0_iT1_T2_DpNS2_10kernel_argIT3_EE_param_4];
	ld.param.u64 	%rd13, [_ZN3cub18CUB_300001_SM_10006detail9transform16transform_kernelINS2_10policy_hubILb1EN4cuda3std3__45tupleIJN6thrust24THRUST_300001_SM_1000_NS6detail15normal_iteratorINSA_10device_ptrI6float3EEEEEEEE10policy1000El11ToSphericalNSC_INSD_I6float2EEEEJPSE_EEEvT0_iT1_T2_DpNS2_10kernel_argIT3_EE_param_3];
	ld.param.u32 	%r18, [_ZN3cub18CUB_300001_SM_10006detail9transform16transform_kernelINS2_10policy_hubILb1EN4cuda3std3__45tupleIJN6thrust24THRUST_300001_SM_1000_NS6detail15normal_iteratorINSA_10device_ptrI6float3EEEEEEEE10policy1000El11ToSphericalNSC_INSD_I6float2EEEEJPSE_EEEvT0_iT1_T2_DpNS2_10kernel_argIT3_EE_param_1];
	cvta.to.global.u64 	%rd1, %rd13;
	cvta.to.global.u64 	%rd2, %rd12;
	shl.b32 	%r1, %r18, 7;
	mov.u32 	%r19, %ctaid.x;
	cvt.u64.u32 	%rd14, %r19;
	cvt.s64.s32 	%rd15, %r1;
	mul.lo.s64 	%rd3, %rd15, %rd14;
	sub.s64 	%rd16, %rd11, %rd3;
	min.s64 	%rd17, %rd16, %rd15;
	cvt.u32.u64 	%r2, %rd17;
	mul.lo.s32 	%r3, %r2, 12;
	mov.u32 	%r23, %tid.x;
	shl.b32 	%r22, %r23, 7;
	setp.ge.s32 	%p1, %r22, %r3;
	@%p1 bra 	$L__BB6_3;
	mad.lo.s64 	%rd18, %rd3, 12, %rd2;
	mul.wide.u32 	%rd19, %r23, 128;
	add.s64 	%rd33, %rd18, %rd19;
$L__BB6_2:
	.pragma "nounroll";
	// begin inline asm
	prefetch.global.L2 [%rd33];
	// end inline asm
	add.s32 	%r22, %r22, 16384;
	add.s64 	%rd33, %rd33, 16384;
	setp.lt.s32 	%p2, %r22, %r3;
	@%p2 bra 	$L__BB6_2;
$L__BB6_3:
	setp.eq.s32 	%p3, %r1, %r2;
	@%p3 bra 	$L__BB6_9;
	setp.lt.s32 	%p4, %r18, 1;
	@%p4 bra 	$L__BB6_12;
	cvt.f64.f32 	%fd1, %f1;
	cvt.f64.f32 	%fd2, %f2;
	neg.s32 	%r26, %r18;
	shl.b64 	%rd21, %rd3, 3;
	add.s64 	%rd7, %rd1, %rd21;
	mad.lo.s64 	%rd22, %rd3, 12, %rd2;
	add.s64 	%rd8, %rd22, 8;
$L__BB6_6:
	setp.ge.s32 	%p5, %r23, %r2;
	@%p5 bra 	$L__BB6_8;
	mul.wide.s32 	%rd23, %r23, 12;
	add.s64 	%rd24, %rd8, %rd23;
	ld.global.f32 	%f3, [%rd24+-8];
	ld.global.f32 	%f4, [%rd24+-4];
	ld.global.f32 	%f5, [%rd24];
	mul.f32 	%f6, %f4, %f4;
	fma.rn.f32 	%f7, %f3, %f3, %f6;
	fma.rn.f32 	%f8, %f5, %f5, %f7;
	sqrt.rn.f32 	%f9, %f8;
	abs.f32 	%f10, %f3;
	abs.f32 	%f11, %f4;
	setp.gt.f32 	%p6, %f11, %f10;
	selp.f32 	%f12, %f11, %f10, %p6;
	selp.f32 	%f13, %f10, %f11, %p6;
	div.rn.f32 	%f14, %f13, %f12;
	mul.f32 	%f15, %f14, %f14;
	fma.rn.f32 	%f16, %f15, 0f3B33710B, 0fBC807748;
	fma.rn.f32 	%f17, %f16, %f15, 0f3D2CDAB2;
	fma.rn.f32 	%f18, %f17, %f15, 0fBD992D10;
	fma.rn.f32 	%f19, %f18, %f15, 0f3DD9EA6C;
	fma.rn.f32 	%f20, %f19, %f15, 0fBE117CB1;
	fma.rn.f32 	%f21, %f20, %f15, 0f3E4CBCE0;
	fma.rn.f32 	%f22, %f21, %f15, 0fBEAAAA7D;
	mul.f32 	%f23, %f15, %f22;
	fma.rn.f32 	%f24, %f23, %f14, %f14;
	neg.f32 	%f25, %f24;
	fma.rn.f32 	%f26, 0f3F6EE581, 0f3FD774EB, %f25;
	selp.f32 	%f27, %f26, %f24, %p6;
	selp.f32 	%f28, 0f3F6EE581, 0f3FEEE581, %p6;
	selp.f32 	%f29, %f24, %f25, %p6;
	mov.b32 	%r20, %f3;
	fma.rn.f32 	%f30, %f28, 0f3FD774EB, %f29;
	setp.lt.s32 	%p7, %r20, 0;
	selp.f32 	%f31, %f30, %f27, %p7;
	add.f32 	%f32, %f10, %f11;
	setp.eq.f32 	%p8, %f12, 0f00000000;
	selp.f32 	%f33, 0f40490FDB, 0f00000000, %p7;
	setp.eq.f32 	%p9, %f10, %f11;
	selp.f32 	%f34, 0f4016CBE4, 0f3F490FDB, %p7;
	selp.f32 	%f35, %f34, %f31, %p9;
	selp.f32 	%f36, %f33, %f35, %p8;
	abs.f32 	%f37, %f32;
	setp.nan.f32 	%p10, %f37, %f37;
	copysign.f32 	%f38, %f4, %f36;
	selp.f32 	%f39, %f32, %f38, %p10;
	div.rn.f32 	%f40, %f5, %f9;
	abs.f32 	%f41, %f40;
	fma.rn.f32 	%f42, %f41, 0fBF000000, 0f3F000000;
	rsqrt.approx.ftz.f32 	%f43, %f42;
	mul.f32 	%f44, %f42, %f43;
	mul.f32 	%f45, %f43, 0fBF000000;
	fma.rn.f32 	%f46, %f44, %f45, 0f3F000000;
	fma.rn.f32 	%f47, %f44, %f46, %f44;
	setp.eq.f32 	%p11, %f41, 0f3F800000;
	selp.f32 	%f48, 0f00000000, %f47, %p11;
	setp.gt.f32 	%p12, %f41, 0f3F0F5C29;
	selp.f32 	%f49, %f48, %f41, %p12;
	copysign.f32 	%f50, %f40, %f49;
	mul.f32 	%f51, %f50, %f50;
	fma.rn.f32 	%f52, %f51, 0f3D10ECEF, 0f3C8B1ABB;
	fma.rn.f32 	%f53, %f52, %f51, 0f3CFC028C;
	fma.rn.f32 	%f54, %f53, %f51, 0f3D372139;
	fma.rn.f32 	%f55, %f54, %f51, 0f3D9993DB;
	fma.rn.f32 	%f56, %f55, %f51, 0f3E2AAAC6;
	mul.f32 	%f57, %f51, %f56;
	fma.rn.f32 	%f58, %f57, %f50, %f50;
	neg.f32 	%f59, %f58;
	selp.f32 	%f60, %f58, %f59, %p12;
	fma.rn.f32 	%f61, 0f3F6EE581, 0f3FD774EB, %f60;
	setp.gt.f32 	%p13, %f40, 0f3F0F5C29;
	selp.f32 	%f62, %f58, %f61, %p13;
	add.f32 	%f63, %f62, %f62;
	selp.f32 	%f64, %f63, %f62, %p12;
	cvt.f64.f32 	%fd5, %f39;
	add.f64 	%fd6, %fd5, 0d400921FB54442D18;
	div.rn.f64 	%fd7, %fd6, 0d401921FB54442D18;
	mul.f64 	%fd8, %fd7, %fd1;
	cvt.rn.f32.f64 	%f65, %fd8;
	cvt.f64.f32 	%fd9, %f64;
	div.rn.f64 	%fd10, %fd9, 0d400921FB54442D18;
	mul.f64 	%fd11, %fd10, %fd2;
	cvt.rn.f32.f64 	%f66, %fd11;
	mul.wide.s32 	%rd25, %r23, 8;
	add.s64 	%rd26, %rd7, %rd25;
	st.global.v2.f32 	[%rd26], {%f65, %f66};
$L__BB6_8:
	add.s32 	%r26, %r26, 1;
	setp.ne.s32 	%p14, %r26, 0;
	add.s32 	%r23, %r23, 128;
	@%p14 bra 	$L__BB6_6;
	bra.uni 	$L__BB6_12;
$L__BB6_9:
	setp.lt.s32 	%p15, %r18, 1;
	@%p15 bra 	$L__BB6_12;
	cvt.f64.f32 	%fd3, %f1;
	cvt.f64.f32 	%fd4, %f2;
	neg.s32 	%r24, %r18;
	shl.b64 	%rd27, %rd3, 3;
	add.s64 	%rd9, %rd1, %rd27;
	mad.lo.s64 	%rd28, %rd3, 12, %rd2;
	add.s64 	%rd10, %rd28, 8;
$L__BB6_11:
	mul.wide.s32 	%rd29, %r23, 8;
	add.s64 	%rd30, %rd9, %rd29;
	mul.wide.s32 	%rd31, %r23, 12;
	add.s64 	%rd32, %rd10, %rd31;
	ld.global.f32 	%f67, [%rd32+-8];
	ld.global.f32 	%f68, [%rd32+-4];
	ld.global.f32 	%f69, [%rd32];
	mul.f32 	%f70, %f68, %f68;
	fma.rn.f32 	%f71, %f67, %f67, %f70;
	fma.rn.f32 	%f72, %f69, %f69, %f71;
	sqrt.rn.f32 	%f73, %f72;
	abs.f32 	%f74, %f67;
	abs.f32 	%f75, %f68;
	setp.gt.f32 	%p16, %f75, %f74;
	selp.f32 	%f76, %f75, %f74, %p16;
	selp.f32 	%f77, %f74, %f75, %p16;
	div.rn.f32 	%f78, %f77, %f76;
	mul.f32 	%f79, %f78, %f78;
	fma.rn.f32 	%f80, %f79, 0f3B33710B, 0fBC807748;
	fma.rn.f32 	%f81, %f80, %f79, 0f3D2CDAB2;
	fma.rn.f32 	%f82, %f81, %f79, 0fBD992D10;
	fma.rn.f32 	%f83, %f82, %f79, 0f3DD9EA6C;
	fma.rn.f32 	%f84, %f83, %f79, 0fBE117CB1;
	fma.rn.f32 	%f85, %f84, %f79, 0f3E4CBCE0;
	fma.rn.f32 	%f86, %f85, %f79, 0fBEAAAA7D;
	mul.f32 	%f87, %f79, %f86;
	fma.rn.f32 	%f88, %f87, %f78, %f78;
	neg.f32 	%f89, %f88;
	fma.rn.f32 	%f90, 0f3F6EE581, 0f3FD774EB, %f89;
	selp.f32 	%f91, %f90, %f88, %p16;
	selp.f32 	%f92, 0f3F6EE581, 0f3FEEE581, %p16;
	selp.f32 	%f93, %f88, %f89, %p16;
	mov.b32 	%r21, %f67;
	fma.rn.f32 	%f94, %f92, 0f3FD774EB, %f93;
	setp.lt.s32 	%p17, %r21, 0;
	selp.f32 	%f95, %f94, %f91, %p17;
	add.f32 	%f96, %f74, %f75;
	setp.eq.f32 	%p18, %f76, 0f00000000;
	selp.f32 	%f97, 0f40490FDB, 0f00000000, %p17;
	setp.eq.f32 	%p19, %f74, %f75;
	selp.f32 	%f98, 0f4016CBE4, 0f3F490FDB, %p17;
	selp.f32 	%f99, %f98, %f95, %p19;
	selp.f32 	%f100, %f97, %f99, %p18;
	abs.f32 	%f101, %f96;
	setp.nan.f32 	%p20, %f101, %f101;
	copysign.f32 	%f102, %f68, %f100;
	selp.f32 	%f103, %f96, %f102, %p20;
	div.rn.f32 	%f104, %f69, %f73;
	abs.f32 	%f105, %f104;
	fma.rn.f32 	%f106, %f105, 0fBF000000, 0f3F000000;
	rsqrt.approx.ftz.f32 	%f107, %f106;
	mul.f32 	%f108, %f106, %f107;
	mul.f32 	%f109, %f107, 0fBF000000;
	fma.rn.f32 	%f110, %f108, %f109, 0f3F000000;
	fma.rn.f32 	%f111, %f108, %f110, %f108;
	setp.eq.f32 	%p21, %f105, 0f3F800000;
	selp.f32 	%f112, 0f00000000, %f111, %p21;
	setp.gt.f32 	%p22, %f105, 0f3F0F5C29;
	selp.f32 	%f113, %f112, %f105, %p22;
	copysign.f32 	%f114, %f104, %f113;
	mul.f32 	%f115, %f114, %f114;
	fma.rn.f32 	%f116, %f115, 0f3D10ECEF, 0f3C8B1ABB;
	fma.rn.f32 	%f117, %f116, %f115, 0f3CFC028C;
	fma.rn.f32 	%f118, %f117, %f115, 0f3D372139;
	fma.rn.f32 	%f119, %f118, %f115, 0f3D9993DB;
	fma.rn.f32 	%f120, %f119, %f115, 0f3E2AAAC6;
	mul.f32 	%f121, %f115, %f120;
	fma.rn.f32 	%f122, %f121, %f114, %f114;
	neg.f32 	%f123, %f122;
	selp.f32 	%f124, %f122, %f123, %p22;
	fma.rn.f32 	%f125, 0f3F6EE581, 0f3FD774EB, %f124;
	setp.gt.f32 	%p23, %f104, 0f3F0F5C29;
	selp.f32 	%f126, %f122, %f125, %p23;
	add.f32 	%f127, %f126, %f126;
	selp.f32 	%f128, %f127, %f126, %p22;
	cvt.f64.f32 	%fd12, %f103;
	add.f64 	%fd13, %fd12, 0d400921FB54442D18;
	div.rn.f64 	%fd14, %fd13, 0d401921FB54442D18;
	mul.f64 	%fd15, %fd14, %fd3;
	cvt.rn.f32.f64 	%f129, %fd15;
	cvt.f64.f32 	%fd16, %f128;
	div.rn.f64 	%fd17, %fd16, 0d400921FB54442D18;
	mul.f64 	%fd18, %fd17, %fd4;
	cvt.rn.f32.f64 	%f130, %fd18;
	st.global.v2.f32 	[%rd30], {%f129, %f130};
	add.s32 	%r24, %r24, 1;
	setp.eq.s32 	%p24, %r24, 0;
	add.s32 	%r23, %r23, 128;
	@%p24 bra 	$L__BB6_12;
	bra.uni 	$L__BB6_11;
$L__BB6_12:
	ret;

}


// ===== COMPILED SASS (sm_100) =====

	.target	sm_100

	.elftype	@"ET_EXEC"


//--------------------- .note.nv.tkinfo           --------------------------
	.section	.note.nv.tkinfo,"",@"SHT_NOTE"
	.sectionflags	@"SHF_NOTE_NV_TKINFO"
	.tkinfo
        /*0018*/ 	.word	0x00000002
        /*0030*/ 	.string	""
        /*0030*/ 	.string	"ptxas"
        /*0030*/ 	.string	"Cuda compilation tools, release 13.0, V13.0.88"
        /*0030*/ 	.string	"Build cuda_13.0.r13.0/compiler.36424714_0"
        /*0030*/ 	.string	"-arch sm_100 -m 64 "



//--------------------- .note.nv.cuinfo           --------------------------
	.section	.note.nv.cuinfo,"",@"SHT_NOTE"
	.sectionflags	@"SHF_NOTE_NV_CUINFO"
        /*0018*/ 	.short	0x0002
        /*001a*/ 	.short	0x0064
        /*001c*/ 	.short	0x0082
	.zero		2


//--------------------- .nv.info                  --------------------------
	.section	.nv.info,"",@"SHT_CUDA_INFO"
	.align	4


	//----- nvinfo : EIATTR_REGCOUNT
	.align		4
        /*0000*/ 	.byte	0x04, 0x2f
        /*0002*/ 	.short	(.L_44 - .L_43)
	.align		4
.L_43:
        /*0004*/ 	.word	index@(_ZN3cub18CUB_300001_SM_10006detail11EmptyKernelIvEEvv)
        /*0008*/ 	.word	0x00000004


	//----- nvinfo : EIATTR_FRAME_SIZE
	.align		4
.L_44:
        /*000c*/ 	.byte	0x04, 0x11
        /*000e*/ 	.short	(.L_46 - .L_45)
	.align		4
.L_45:
        /*0010*/ 	.word	index@(_ZN3cub18CUB_300001_SM_10006detail11EmptyKernelIvEEvv)
        /*0014*/ 	.word	0x00000000


	//----- nvinfo : EIATTR_REGCOUNT
	.align		4
.L_46:
        /*0018*/ 	.byte	0x04, 0x2f
        /*001a*/ 	.short	(.L_48 - .L_47)
	.align		4
.L_47:
        /*001c*/ 	.word	index@(_ZN3cub18CUB_300001_SM_10006detail8for_each13static_kernelINS2_12policy_hub_t12policy_500_tEmN6thrust24THRUST_300001_SM_1000_NS8cuda_cub20__uninitialized_fill7functorINS7_10device_ptrI6float3EESC_EEEEvT0_T1_)
        /*0020*/ 	.word	0x0000000c


	//----- nvinfo : EIATTR_FRAME_SIZE
	.align		4
.L_48:
        /*0024*/ 	.byte	0x04, 0x11
        /*0026*/ 	.short	(.L_50 - .L_49)
	.align		4
.L_49:
        /*0028*/ 	.word	index@(_ZN3cub18CUB_300001_SM_10006detail8for_each13static_kernelINS2_12policy_hub_t12policy_500_tEmN6thrust24THRUST_300001_SM_1000_NS8cuda_cub20__uninitialized_fill7functorINS7_10device_ptrI6float3EESC_EEEEvT0_T1_)
        /*002c*/ 	.word	0x00000000


	//----- nvinfo : EIATTR_REGCOUNT
	.align		4
.L_50:
        /*0030*/ 	.byte	0x04, 0x2f
        /*0032*/ 	.short	(.L_52 - .L_51)
	.align		4
.L_51:
        /*0034*/ 	.word	index@(_ZN3cub18CUB_300001_SM_10006detail8for_each13static_kernelINS2_12policy_hub_t12policy_500_tEmN6thrust24THRUST_300001_SM_1000_NS8cuda_cub20__uninitialized_fill7functorINS7_10device_ptrI6float2EESC_EEEEvT0_T1_)
        /*0038*/ 	.word	0x00000009


	//----- nvinfo : EIATTR_FRAME_SIZE
	.align		4
.L_52:
        /*003c*/ 	.byte	0x04, 0x11
        /*003e*/ 	.short	(.L_54 - .L_53)
	.align		4
.L_53:
        /*0040*/ 	.word	index@(_ZN3cub18CUB_300001_SM_10006detail8for_each13static_kernelINS2_12policy_hub_t12policy_500_tEmN6thrust24THRUST_300001_SM_1000_NS8cuda_cub20__uninitialized_fill7functorINS7_10device_ptrI6float2EESC_EEEEvT0_T1_)
        /*0044*/ 	.word	0x00000000


	//----- nvinfo : EIATTR_REGCOUNT
	.align		4
.L_54:
        /*0048*/ 	.byte	0x04, 0x2f
        /*004a*/ 	.short	(.L_56 - .L_55)
	.align		4
.L_55:
        /*004c*/ 	.word	index@(_ZN3cub18CUB_300001_SM_10006detail9transform16transform_kernelINS2_10policy_hubILb1EN4cuda3std3__45tupleIJN6thrust24THRUST_300001_SM_1000_NS17counting_iteratorIjNSA_11use_defaultESC_SC_EEEEEE10policy1000Ei20RandomPointGeneratorNSA_6detail15normal_iteratorINSA_10device_ptrI6float3EEEEJSD_EEEvT0_iT1_T2_DpNS2_10kernel_argIT3_EE)
        /*0050*/ 	.word	0x00000019


	//----- nvinfo : EIATTR_FRAME_SIZE
	.align		4
.L_56:
        /*0054*/ 	.byte	0x04, 0x11
        /*0056*/ 	.short	(.L_58 - .L_57)
	.align		4
.L_57:
        /*0058*/ 	.word	index@(_ZN3cub18CUB_300001_SM_10006detail9transform16transform_kernelINS2_10policy_hubILb1EN4cuda3std3__45tupleIJN6thrust24THRUST_300001_SM_1000_NS17counting_iteratorIjNSA_11use_defaultESC_SC_EEEEEE10policy1000Ei20RandomPointGeneratorNSA_6detail15normal_iteratorINSA_10device_ptrI6float3EEEEJSD_EEEvT0_iT1_T2_DpNS2_10kernel_argIT3_EE)
        /*005c*/ 	.word	0x00000000


	//----- nvinfo : EIATTR_REGCOUNT
	.align		4
.L_58:
        /*0060*/ 	.byte	0x04, 0x2f
        /*0062*/ 	.short	(.L_60 - .L_59)
	.align		4
.L_59:
        /*0064*/ 	.word	index@(_ZN3cub18CUB_300001_SM_10006detail9transform16transform_kernelINS2_10policy_hubILb1EN4cuda3std3__45tupleIJN6thrust24THRUST_300001_SM_1000_NS17counting_iteratorIjNSA_11use_defaultESC_SC_EEEEEE10policy1000El20RandomPointGeneratorNSA_6detail15normal_iteratorINSA_10device_ptrI6float3EEEEJSD_EEEvT0_iT1_T2_DpNS2_10kernel_argIT3_EE)
        /*0068*/ 	.word	0x00000019


	//----- nvinfo : EIATTR_FRAME_SIZE
	.align		4
.L_60:
        /*006c*/ 	.byte	0x04, 0x11
        /*006e*/ 	.short	(.L_62 - .L_61)
	.align		4
.L_61:
        /*0070*/ 	.word	index@(_ZN3cub18CUB_300001_SM_10006detail9transform16transform_kernelINS2_10policy_hubILb1EN4cuda3std3__45tupleIJN6thrust24THRUST_300001_SM_1000_NS17counting_iteratorIjNSA_11use_defaultESC_SC_EEEEEE10policy1000El20RandomPointGeneratorNSA_6detail15normal_iteratorINSA_10device_ptrI6float3EEEEJSD_EEEvT0_iT1_T2_DpNS2_10kernel_argIT3_EE)
        /*0074*/ 	.word	0x00000000


	//----- nvinfo : EIATTR_REGCOUNT
	.align		4
.L_62:
        /*0078*/ 	.byte	0x04, 0x2f
        /*007a*/ 	.short	(.L_64 - .L_63)
	.align		4
.L_63:
        /*007c*/ 	.word	index@(_ZN3cub18CUB_300001_SM_10006detail9transform16transform_kernelINS2_10policy_hubILb1EN4cuda3std3__45tupleIJN6thrust24THRUST_300001_SM_1000_NS6detail15normal_iteratorINSA_10device_ptrI6float3EEEEEEEE10policy1000Ei11ToSphericalNSC_INSD_I6float2EEEEJPSE_EEEvT0_iT1_T2_DpNS2_10kernel_argIT3_EE)
        /*0080*/ 	.word	0x00000020


	//----- nvinfo : EIATTR_FRAME_SIZE
	.align		4
.L_64:
        /*0084*/ 	.byte	0x04, 0x11
        /*0086*/ 	.short	(.L_66 - .L_65)
	.align		4
.L_65:
        /*0088*/ 	.word	index@($__internal_5_$__cuda_sm3x_div_rn_noftz_f32_slowpath)
        /*008c*/ 	.word	0x00000000


	//----- nvinfo : EIATTR_FRAME_SIZE
	.align		4
.L_66:
        /*0090*/ 	.byte	0x04, 0x11
        /*0092*/ 	.short	(.L_68 - .L_67)
	.align		4
.L_67:
        /*0094*/ 	.word	index@($__internal_4_$__cuda_sm20_sqrt_rn_f32_slowpath)
        /*0098*/ 	.word	0x00000000


	//----- nvinfo : EIATTR_FRAME_SIZE
	.align		4
.L_68:
        /*009c*/ 	.byte	0x04, 0x11
        /*009e*/ 	.short	(.L_70 - .L_69)
	.align		4
.L_69:
        /*00a0*/ 	.word	index@($__internal_3_$__cuda_sm20_div_rn_f64_full)
        /*00a4*/ 	.word	0x00000000


	//----- nvinfo : EIATTR_FRAME_SIZE
	.align		4
.L_70:
        /*00a8*/ 	.byte	0x04, 0x11
        /*00aa*/ 	.short	(.L_72 - .L_71)
	.align		4
.L_71:
        /*00ac*/ 	.word	index@(_ZN3cub18CUB_300001_SM_10006detail9transform16transform_kernelINS2_10policy_hubILb1EN4cuda3std3__45tupleIJN6thrust24THRUST_300001_SM_1000_NS6detail15normal_iteratorINSA_10device_ptrI6float3EEEEEEEE10policy1000Ei11ToSphericalNSC_INSD_I6float2EEEEJPSE_EEEvT0_iT1_T2_DpNS2_10kernel_argIT3_EE)
        /*00b0*/ 	.word	0x00000000


	//----- nvinfo : EIATTR_REGCOUNT
	.align		4
.L_72:
        /*00b4*/ 	.byte	0x04, 0x2f
        /*00b6*/ 	.short	(.L_74 - .L_73)
	.align		4
.L_73:
        /*00b8*/ 	.word	index@(_ZN3cub18CUB_300001_SM_10006detail9transform16transform_kernelINS2_10policy_hubILb1EN4cuda3std3__45tupleIJN6thrust24THRUST_300001_SM_1000_NS6detail15normal_iteratorINSA_10device_ptrI6float3EEEEEEEE10policy1000El11ToSphericalNSC_INSD_I6float2EEEEJPSE_EEEvT0_iT1_T2_DpNS2_10kernel_argIT3_EE)
        /*00bc*/ 	.word	0x00000020


	//----- nvinfo : EIATTR_FRAME_SIZE
	.align		4
.L_74:
        /*00c0*/ 	.byte	0x04, 0x11
        /*00c2*/ 	.short	(.L_76 - .L_75)
	.align		4
.L_75:
        /*00c4*/ 	.word	index@($__internal_2_$__cuda_sm3x_div_rn_noftz_f32_slowpath)
        /*00c8*/ 	.word	0x00000000


	//----- nvinfo : EIATTR_FRAME_SIZE
	.align		4
.L_76:
        /*00cc*/ 	.byte	0x04, 0x11
        /*00ce*/ 	.short	(.L_78 - .L_77)
	.align		4
.L_77:
        /*00d0*/ 	.word	index@($__internal_1_$__cuda_sm20_sqrt_rn_f32_slowpath)
        /*00d4*/ 	.word	0x00000000


	//----- nvinfo : EIATTR_FRAME_SIZE
	.align		4
.L_78:
        /*00d8*/ 	.byte	0x04, 0x11
        /*00da*/ 	.short	(.L_80 - .L_79)
	.align		4
.L_79:
        /*00dc*/ 	.word	index@($__internal_0_$__cuda_sm20_div_rn_f64_full)
        /*00e0*/ 	.word	0x00000000


	//----- nvinfo : EIATTR_FRAME_SIZE
	.align		4
.L_80:
        /*00e4*/ 	.byte	0x04, 0x11
        /*00e6*/ 	.short	(.L_82 - .L_81)
	.align		4
.L_81:
        /*00e8*/ 	.word	index@(_ZN3cub18CUB_300001_SM_10006detail9transform16transform_kernelINS2_10policy_hubILb1EN4cuda3std3__45tupleIJN6thrust24THRUST_300001_SM_1000_NS6detail15normal_iteratorINSA_10device_ptrI6float3EEEEEEEE10policy1000El11ToSphericalNSC_INSD_I6float2EEEEJPSE_EEEvT0_iT1_T2_DpNS2_10kernel_argIT3_EE)
        /*00ec*/ 	.word	0x00000000


	//----- nvinfo : EIATTR_MIN_STACK_SIZE
	.align		4
.L_82:
        /*00f0*/ 	.byte	0x04, 0x12
        /*00f2*/ 	.short	(.L_84 - .L_83)
	.align		4
.L_83:
        /*00f4*/ 	.word	index@(_ZN3cub18CUB_300001_SM_10006detail9transform16transform_kernelINS2_10policy_hubILb1EN4cuda3std3__45tupleIJN6thrust24THRUST_300001_SM_1000_NS6detail15normal_iteratorINSA_10device_ptrI6float3EEEEEEEE10policy1000El11ToSphericalNSC_INSD_I6float2EEEEJPSE_EEEvT0_iT1_T2_DpNS2_10kernel_argIT3_EE)
        /*00f8*/ 	.word	0x00000000


	//----- nvinfo : EIATTR_MIN_STACK_SIZE
	.align		4
.L_84:
        /*00fc*/ 	.byte	0x04, 0x12
        /*00fe*/ 	.short	(.L_86 - .L_85)
	.align		4
.L_85:
        /*0100*/ 	.word	index@(_ZN3cub18CUB_300001_SM_10006detail9transform16transform_kernelINS2_10policy_hubILb1EN4cuda3std3__45tupleIJN6thrust24THRUST_300001_SM_1000_NS6detail15normal_iteratorINSA_10device_ptrI6float3EEEEEEEE10policy1000Ei11ToSphericalNSC_INSD_I6float2EEEEJPSE_EEEvT0_iT1_T2_DpNS2_10kernel_argIT3_EE)
        /*0104*/ 	.word	0x00000000


	//----- nvinfo : EIATTR_MIN_STACK_SIZE
	.align		4
.L_86:
        /*0108*/ 	.byte	0x04, 0x12
        /*010a*/ 	.short	(.L_88 - .L_87)
	.align		4
.L_87:
        /*010c*/ 	.word	index@(_ZN3cub18CUB_300001_SM_10006detail9transform16transform_kernelINS2_10policy_hubILb1EN4cuda3std3__45tupleIJN6thrust24THRUST_300001_SM_1000_NS17counting_iteratorIjNSA_11use_defaultESC_SC_EEEEEE10policy1000El20RandomPointGeneratorNSA_6detail15normal_iteratorINSA_10device_ptrI6float3EEEEJSD_EEEvT0_iT1_T2_DpNS2_10kernel_argIT3_EE)
        /*0110*/ 	.word	0x00000000


	//----- nvinfo : EIATTR_MIN_STACK_SIZE
	.align		4
.L_88:
        /*0114*/ 	.byte	0x04, 0x12
        /*0116*/ 	.short	(.L_90 - .L_89)
	.align		4
.L_89:
        /*0118*/ 	.word	index@(_ZN3cub18CUB_300001_SM_10006detail9transform16transform_kernelINS2_10policy_hubILb1EN4cuda3std3__45tupleIJN6thrust24THRUST_300001_SM_1000_NS17counting_iteratorIjNSA_11use_defaultESC_SC_EEEEEE10policy1000Ei20RandomPointGeneratorNSA_6detail15normal_iteratorINSA_10device_ptrI6float3EEEEJSD_EEEvT0_iT1_T2_DpNS2_10kernel_argIT3_EE)
        /*011c*/ 	.word	0x00000000


	//----- nvinfo : EIATTR_MIN_STACK_SIZE
	.align		4
.L_90:
        /*0120*/ 	.byte	0x04, 0x12
        /*0122*/ 	.short	(.L_92 - .L_91)
	.align		4
.L_91:
        /*0124*/ 	.word	index@(_ZN3cub18CUB_300001_SM_10006detail8for_each13static_kernelINS2_12policy_hub_t12policy_500_tEmN6thrust24THRUST_300001_SM_1000_NS8cuda_cub20__uninitialized_fill7functorINS7_10device_ptrI6float2EESC_EEEEvT0_T1_)
        /*0128*/ 	.word	0x00000000


	//----- nvinfo : EIATTR_MIN_STACK_SIZE
	.align		4
.L_92:
        /*012c*/ 	.byte	0x04, 0x12
        /*012e*/ 	.short	(.L_94 - .L_93)
	.align		4
.L_93:
        /*0130*/ 	.word	index@(_ZN3cub18CUB_300001_SM_10006detail8for_each13static_kernelINS2_12policy_hub_t12policy_500_tEmN6thrust24THRUST_300001_SM_1000_NS8cuda_cub20__uninitialized_fill7functorINS7_10device_ptrI6float3EESC_EEEEvT0_T1_)
        /*0134*/ 	.word	0x00000000


	//----- nvinfo : EIATTR_MIN_STACK_SIZE
	.align		4
.L_94:
        /*0138*/ 	.byte	0x04, 0x12
        /*013a*/ 	.short	(.L_96 - .L_95)
	.align		4
.L_95:
        /*013c*/ 	.word	index@(_ZN3cub18CUB_300001_SM_10006detail11EmptyKernelIvEEvv)
        /*0140*/ 	.word	0x00000000
.L_96:


//--------------------- .nv.compat                --------------------------
	.section	.nv.compat,"",@"SHT_CUDA_COMPAT_INFO"
	.align	4
        /*0000*/ 	.byte	0x02, 0x09, 0x00, 0x00, 0x02, 0x02, 0x01, 0x00, 0x02, 0x05, 0x05, 0x00, 0x03, 0x07, 0x01, 0x01
        /*0010*/ 	.byte	0x02, 0x03, 0x00, 0x00, 0x02, 0x06, 0x01, 0x00, 0x04, 0x0b, 0x08, 0x00, 0x01, 0x00, 0x00, 0x00
        /*0020*/ 	.byte	0x00, 0x00, 0x00, 0x00


//--------------------- .nv.info._ZN3cub18CUB_300001_SM_10006detail9transform16transform_kernelINS2_10policy_hubILb1EN4cuda3std3__45tupleIJN6thrust24THRUST_300001_SM_1000_NS6detail15normal_iteratorINSA_10device_ptrI6float3EEEEEEEE10policy1000El11ToSphericalNSC_INSD_I6float2EEEEJPSE_EEEvT0_iT1_T2_DpNS2_10kernel_argIT3_EE --------------------------
	.section	.nv.info._ZN3cub18CUB_300001_SM_10006detail9transform16transform_kernelINS2_10policy_hubILb1EN4cuda3std3__45tupleIJN6thrust24THRUST_300001_SM_1000_NS6detail15normal_iteratorINSA_10device_ptrI6float3EEEEEEEE10policy1000El11ToSphericalNSC_INSD_I6float2EEEEJPSE_EEEvT0_iT1_T2_DpNS2_10kernel_argIT3_EE,"",@"SHT_CUDA_INFO"
	.sectionflags	@""
	.align	4


	//----- nvinfo : EIATTR_CUDA_API_VERSION
	.align		4
        /*0000*/ 	.byte	0x04, 0x37
        /*0002*/ 	.short	(.L_98 - .L_97)
.L_97:
        /*0004*/ 	.word	0x00000082


	//----- nvinfo : EIATTR_KPARAM_INFO
	.align		4
.L_98:
        /*0008*/ 	.byte	0x04, 0x17
        /*000a*/ 	.short	(.L_100 - .L_99)
.L_99:
        /*000c*/ 	.word	0x00000000
        /*0010*/ 	.short	0x0004
        /*0012*/ 	.short	0x0020
        /*0014*/ 	.byte	0x00, 0xf0, 0x41, 0x00


	//----- nvinfo : EIATTR_KPARAM_INFO
	.align		4
.L_100:
        /*0018*/ 	.byte	0x04, 0x17
        /*001a*/ 	.short	(.L_102 - .L_101)
.L_101:
        /*001c*/ 	.word	0x00000000
        /*0020*/ 	.short	0x0003
        /*0022*/ 	.short	0x0018
        /*0024*/ 	.byte	0x00, 0xf0, 0x21, 0x00


	//----- nvinfo : EIATTR_KPARAM_INFO
	.align		4
.L_102:
        /*0028*/ 	.byte	0x04, 0x17
        /*002a*/ 	.short	(.L_104 - .L_103)
.L_103:
        /*002c*/ 	.word	0x00000000
        /*0030*/ 	.short	0x0002
        /*0032*/ 	.short	0x000c
        /*0034*/ 	.byte	0x00, 0xf0, 0x21, 0x00


	//----- nvinfo : EIATTR_KPARAM_INFO
	.align		4
.L_104:
        /*0038*/ 	.byte	0x04, 0x17
        /*003a*/ 	.short	(.L_106 - .L_105)
.L_105:
        /*003c*/ 	.word	0x00000000
        /*0040*/ 	.short	0x0001
        /*0042*/ 	.short	0x0008
        /*0044*/ 	.byte	0x00, 0xf0, 0x11, 0x00


	//----- nvinfo : EIATTR_KPARAM_INFO
	.align		4
.L_106:
        /*0048*/ 	.byte	0x04, 0x17
        /*004a*/ 	.short	(.L_108 - .L_107)
.L_107:
        /*004c*/ 	.word	0x00000000
        /*0050*/ 	.short	0x0000
        /*0052*/ 	.short	0x0000
        /*0054*/ 	.byte	0x00, 0xf0, 0x21, 0x00


	//----- nvinfo : EIATTR_SPARSE_MMA_MASK
	.align		4
.L_108:
        /*0058*/ 	.byte	0x03, 0x50
        /*005a*/ 	.short	0x0000


	//----- nvinfo : EIATTR_MAXREG_COUNT
	.align		4
        /*005c*/ 	.byte	0x03, 0x1b
        /*005e*/ 	.short	0x00ff


	//----- nvinfo : EIATTR_MERCURY_ISA_VERSION
	.align		4
        /*0060*/ 	.byte	0x03, 0x5f
        /*0062*/ 	.short	0x0101


	//----- nvinfo : EIATTR_VRC_CTA_INIT_COUNT
	.align		4
        /*0064*/ 	.byte	0x02, 0x4a
	.zero		1
	.zero		1


	//----- nvinfo : EIATTR_EXIT_INSTR_OFFSETS
	.align		4
        /*0068*/ 	.byte	0x04, 0x1c
        /*006a*/ 	.short	(.L_110 - .L_109)


	//   ....[0]....
.L_109:
        /*006c*/ 	.word	0x00000290


	//   ....[1]....
        /*0070*/ 	.word	0x00000e40


	//   ....[2]....
        /*0074*/ 	.word	0x00000e70


	//   ....[3]....
        /*0078*/ 	.word	0x000019c0


	//----- nvinfo : EIATTR_MAX_THREADS
	.align		4
.L_110:
        /*007c*/ 	.byte	0x04, 0x05
        /*007e*/ 	.short	(.L_112 - .L_111)
.L_111:
        /*0080*/ 	.word	0x00000080
        /*0084*/ 	.word	0x00000001
        /*0088*/ 	.word	0x00000001


	//----- nvinfo : EIATTR_CRS_STACK_SIZE
	.align		4
.L_112:
        /*008c*/ 	.byte	0x04, 0x1e
        /*008e*/ 	.short	(.L_114 - .L_113)
.L_113:
        /*0090*/ 	.word	0x00000000


	//----- nvinfo : EIATTR_CBANK_PARAM_SIZE
	.align		4
.L_114:
        /*0094*/ 	.byte	0x03, 0x19
        /*0096*/ 	.short	0x0030


	//----- nvinfo : EIATTR_PARAM_CBANK
	.align		4
        /*0098*/ 	.byte	0x04, 0x0a
        /*009a*/ 	.short	(.L_116 - .L_115)
	.align		4
.L_115:
        /*009c*/ 	.word	index@(.nv.constant0._ZN3cub18CUB_300001_SM_10006detail9transform16transform_kernelINS2_10policy_hubILb1EN4cuda3std3__45tupleIJN6thrust24THRUST_300001_SM_1000_NS6detail15normal_iteratorINSA_10device_ptrI6float3EEEEEEEE10policy1000El11ToSphericalNSC_INSD_I6float2EEEEJPSE_EEEvT0_iT1_T2_DpNS2_10kernel_argIT3_EE)
        /*00a0*/ 	.short	0x0380
        /*00a2*/ 	.short	0x0030


	//----- nvinfo : EIATTR_SW_WAR
	.align		4
.L_116:
        /*00a4*/ 	.byte	0x04, 0x36
        /*00a6*/ 	.short	(.L_118 - .L_117)
.L_117:
        /*00a8*/ 	.word	0x00000008
.L_118:


//--------------------- .nv.info._ZN3cub18CUB_300001_SM_10006detail9transform16transform_kernelINS2_10policy_hubILb1EN4cuda3std3__45tupleIJN6thrust24THRUST_300001_SM_1000_NS6detail15normal_iteratorINSA_10device_ptrI6float3EEEEEEEE10policy1000Ei11ToSphericalNSC_INSD_I6float2EEEEJPSE_EEEvT0_iT1_T2_DpNS2_10kernel_argIT3_EE --------------------------
	.section	.nv.info._ZN3cub18CUB_300001_SM_10006detail9transform16transform_kernelINS2_10policy_hubILb1EN4cuda3std3__45tupleIJN6thrust24THRUST_300001_SM_1000_NS6detail15normal_iteratorINSA_10device_ptrI6float3EEEEEEEE10policy1000Ei11ToSphericalNSC_INSD_I6float2EEEEJPSE_EEEvT0_iT1_T2_DpNS2_10kernel_argIT3_EE,"",@"SHT_CUDA_INFO"
	.sectionflags	@""
	.align	4


	//----- nvinfo : EIATTR_CUDA_API_VERSION
	.align		4
        /*0000*/ 	.byte	0x04, 0x37
        /*0002*/ 	.short	(.L_120 - .L_119)
.L_119:
        /*0004*/ 	.word	0x00000082


	//----- nvinfo : EIATTR_KPARAM_INFO
	.align		4
.L_120:
        /*0008*/ 	.byte	0x04, 0x17
        /*000a*/ 	.short	(.L_122 - .L_121)
.L_121:
        /*000c*/ 	.word	0x00000000
        /*0010*/ 	.short	0x0004
        /*0012*/ 	.short	0x0018
        /*0014*/ 	.byte	0x00, 0xf0, 0x41, 0x00


	//----- nvinfo : EIATTR_KPARAM_INFO
	.align		4
.L_122:
        /*0018*/ 	.byte	0x04, 0x17
        /*001a*/ 	.short	(.L_124 - .L_123)
.L_123:
        /*001c*/ 	.word	0x00000000
        /*0020*/ 	.short	0x0003
        /*0022*/ 	.short	0x0010
        /*0024*/ 	.byte	0x00, 0xf0, 0x21, 0x00


	//----- nvinfo : EIATTR_KPARAM_INFO
	.align		4
.L_124:
        /*0028*/ 	.byte	0x04, 0x17
        /*002a*/ 	.short	(.L_126 - .L_125)
.L_125:
        /*002c*/ 	.word	0x00000000
        /*0030*/ 	.short	0x0002
        /*0032*/ 	.short	0x0008
        /*0034*/ 	.byte	0x00, 0xf0, 0x21, 0x00


	//----- nvinfo : EIATTR_KPARAM_INFO
	.align		4
.L_126:
        /*0038*/ 	.byte	0x04, 0x17
        /*003a*/ 	.short	(.L_128 - .L_127)
.L_127:
        /*003c*/ 	.word	0x00000000
        /*0040*/ 	.short	0x0001
        /*0042*/ 	.short	0x0004
        /*0044*/ 	.byte	0x00, 0xf0, 0x11, 0x00


	//----- nvinfo : EIATTR_KPARAM_INFO
	.align		4
.L_128:
        /*0048*/ 	.byte	0x04, 0x17
        /*004a*/ 	.short	(.L_130 - .L_129)
.L_129:
        /*004c*/ 	.word	0x00000000
        /*0050*/ 	.short	0x0000
        /*0052*/ 	.short	0x0000
        /*0054*/ 	.byte	0x00, 0xf0, 0x11, 0x00


	//----- nvinfo : EIATTR_SPARSE_MMA_MASK
	.align		4
.L_130:
        /*0058*/ 	.byte	0x03, 0x50
        /*005a*/ 	.short	0x0000


	//----- nvinfo : EIATTR_MAXREG_COUNT
	.align		4
        /*005c*/ 	.byte	0x03, 0x1b
        /*005e*/ 	.short	0x00ff


	//----- nvinfo : EIATTR_MERCURY_ISA_VERSION
	.align		4
        /*0060*/ 	.byte	0x03, 0x5f
        /*0062*/ 	.short	0x0101


	//----- nvinfo : EIATTR_VRC_CTA_INIT_COUNT
	.align		4
        /*0064*/ 	.byte	0x02, 0x4a
	.zero		1
	.zero		1


	//----- nvinfo : EIATTR_EXIT_INSTR_OFFSETS
	.align		4
        /*0068*/ 	.byte	0x04, 0x1c
        /*006a*/ 	.short	(.L_132 - .L_131)


	//   ....[0]....
.L_131:
        /*006c*/ 	.word	0x000001f0


	//   ....[1]....
        /*0070*/ 	.word	0x00000cf0


	//   ....[2]....
        /*0074*/ 	.word	0x00000d50


	//   ....[3]....
        /*0078*/ 	.word	0x000018b0


	//----- nvinfo : EIATTR_MAX_THREADS
	.align		4
.L_132:
        /*007c*/ 	.byte	0x04, 0x05
        /*007e*/ 	.short	(.L_134 - .L_133)
.L_133:
        /*0080*/ 	.word	0x00000080
        /*0084*/ 	.word	0x00000001
        /*0088*/ 	.word	0x00000001


	//----- nvinfo : EIATTR_CRS_STACK_SIZE
	.align		4
.L_134:
        /*008c*/ 	.byte	0x04, 0x1e
        /*008e*/ 	.short	(.L_136 - .L_135)
.L_135:
        /*0090*/ 	.word	0x00000000


	//----- nvinfo : EIATTR_CBANK_PARAM_SIZE
	.align		4
.L_136:
        /*0094*/ 	.byte	0x03, 0x19
        /*0096*/ 	.short	0x0028


	//----- nvinfo : EIATTR_PARAM_CBANK
	.align		4
        /*0098*/ 	.byte	0x04, 0x0a
        /*009a*/ 	.short	(.L_138 - .L_137)
	.align		4
.L_137:
        /*009c*/ 	.word	index@(.nv.constant0._ZN3cub18CUB_300001_SM_10006detail9transform16transform_kernelINS2_10policy_hubILb1EN4cuda3std3__45tupleIJN6thrust24THRUST_300001_SM_1000_NS6detail15normal_iteratorINSA_10device_ptrI6float3EEEEEEEE10policy1000Ei11ToSphericalNSC_INSD_I6float2EEEEJPSE_EEEvT0_iT1_T2_DpNS2_10kernel_argIT3_EE)
        /*00a0*/ 	.short	0x0380
        /*00a2*/ 	.short	0x0028


	//----- nvinfo : EIATTR_SW_WAR
	.align		4
.L_138:
        /*00a4*/ 	.byte	0x04, 0x36
        /*00a6*/ 	.short	(.L_140 - .L_139)
.L_139:
        /*00a8*/ 	.word	0x00000008
.L_140:


//--------------------- .nv.info._ZN3cub18CUB_300001_SM_10006detail9transform16transform_kernelINS2_10policy_hubILb1EN4cuda3std3__45tupleIJN6thrust24THRUST_300001_SM_1000_NS17counting_iteratorIjNSA_11use_defaultESC_SC_EEEEEE10policy1000El20RandomPointGeneratorNSA_6detail15normal_iteratorINSA_10device_ptrI6float3EEEEJSD_EEEvT0_iT1_T2_DpNS2_10kernel_argIT3_EE --------------------------
	.section	.nv.info._ZN3cub18CUB_300001_SM_10006detail9transform16transform_kernelINS2_10policy_hubILb1EN4cuda3std3__45tupleIJN6thrust24THRUST_300001_SM_1000_NS17counting_iteratorIjNSA_11use_defaultESC_SC_EEEEEE10policy1000El20RandomPointGeneratorNSA_6detail15normal_iteratorINSA_10device_ptrI6float3EEEEJSD_EEEvT0_iT1_T2_DpNS2_10kernel_argIT3_EE,"",@"SHT_CUDA_INFO"
	.sectionflags	@""
	.align	4


	//----- nvinfo : EIATTR_CUDA_API_VERSION
	.align		4
        /*0000*/ 	.byte	0x04, 0x37
        /*0002*/ 	.short	(.L_142 - .L_141)
.L_141:
        /*0004*/ 	.word	0x00000082


	//----- nvinfo : EIATTR_KPARAM_INFO
	.align		4
.L_142:
        /*0008*/ 	.byte	0x04, 0x17
        /*000a*/ 	.short	(.L_144 - .L_143)
.L_143:
        /*000c*/ 	.word	0x00000000
        /*0010*/ 	.short	0x0004
        /*0012*/ 	.short	0x0018
        /*0014*/ 	.byte	0x00, 0xf0, 0x41, 0x00


	//----- nvinfo : EIATTR_KPARAM_INFO
	.align		4
.L_144:
        /*0018*/ 	.byte	0x04, 0x17
        /*001a*/ 	.short	(.L_146 - .L_145)
.L_145:
        /*001c*/ 	.word	0x00000000
        /*0020*/ 	.short	0x0003
        /*0022*/ 	.short	0x0010
        /*0024*/ 	.byte	0x00, 0xf0, 0x21, 0x00


	//----- nvinfo : EIATTR_KPARAM_INFO
	.align		4
.L_146:
        /*0028*/ 	.byte	0x04, 0x17
        /*002a*/ 	.short	(.L_148 - .L_147)
.L_147:
        /*002c*/ 	.word	0x00000000
        /*0030*/ 	.short	0x0002
        /*0032*/ 	.short	0x000c
        /*0034*/ 	.byte	0x00, 0xf0, 0x11, 0x00


	//----- nvinfo : EIATTR_KPARAM_INFO
	.align		4
.L_148:
        /*0038*/ 	.byte	0x04, 0x17
        /*003a*/ 	.short	(.L_150 - .L_149)
.L_149:
        /*003c*/ 	.word	0x00000000
        /*0040*/ 	.short	0x0001
        /*0042*/ 	.short	0x0008
        /*0044*/ 	.byte	0x00, 0xf0, 0x11, 0x00


	//----- nvinfo : EIATTR_KPARAM_INFO
	.align		4
.L_150:
        /*0048*/ 	.byte	0x04, 0x17
        /*004a*/ 	.short	(.L_152 - .L_151)
.L_151:
        /*004c*/ 	.word	0x00000000
        /*0050*/ 	.short	0x0000
        /*0052*/ 	.short	0x0000
        /*0054*/ 	.byte	0x00, 0xf0, 0x21, 0x00


	//----- nvinfo : EIATTR_SPARSE_MMA_MASK
	.align		4
.L_152:
        /*0058*/ 	.byte	0x03, 0x50
        /*005a*/ 	.short	0x0000


	//----- nvinfo : EIATTR_MAXREG_COUNT
	.align		4
        /*005c*/ 	.byte	0x03, 0x1b
        /*005e*/ 	.short	0x00ff


	//----- nvinfo : EIATTR_MERCURY_ISA_VERSION
	.align		4
        /*0060*/ 	.byte	0x03, 0x5f
        /*0062*/ 	.short	0x0101


	//----- nvinfo : EIATTR_VRC_CTA_INIT_COUNT
	.align		4
        /*0064*/ 	.byte	0x02, 0x4a
	.zero		1
	.zero		1


	//----- nvinfo : EIATTR_EXIT_INSTR_OFFSETS
	.align		4
        /*0068*/ 	.byte	0x04, 0x1c
        /*006a*/ 	.short	(.L_154 - .L_153)


	//   ....[0]....
.L_153:
        /*006c*/ 	.word	0x00000180


	//   ....[1]....
        /*0070*/ 	.word	0x00000a80


	//   ....[2]....
        /*0074*/ 	.word	0x00000aa0


	//   ....[3]....
        /*0078*/ 	.word	0x00001340


	//----- nvinfo : EIATTR_MAX_THREADS
	.align		4
.L_154:
        /*007c*/ 	.byte	0x04, 0x05
        /*007e*/ 	.short	(.L_156 - .L_155)
.L_155:
        /*0080*/ 	.word	0x00000080
        /*0084*/ 	.word	0x00000001
        /*0088*/ 	.word	0x00000001


	//----- nvinfo : EIATTR_CRS_STACK_SIZE
	.align		4
.L_156:
        /*008c*/ 	.byte	0x04, 0x1e
        /*008e*/ 	.short	(.L_158 - .L_157)
.L_157:
        /*0090*/ 	.word	0x00000000


	//----- nvinfo : EIATTR_CBANK_PARAM_SIZE
	.align		4
.L_158:
        /*0094*/ 	.byte	0x03, 0x19
        /*0096*/ 	.short	0x0028


	//----- nvinfo : EIATTR_PARAM_CBANK
	.align		4
        /*0098*/ 	.byte	0x04, 0x0a
        /*009a*/ 	.short	(.L_160 - .L_159)
	.align		4
.L_159:
        /*009c*/ 	.word	index@(.nv.constant0._ZN3cub18CUB_300001_SM_10006detail9transform16transform_kernelINS2_10policy_hubILb1EN4cuda3std3__45tupleIJN6thrust24THRUST_300001_SM_1000_NS17counting_iteratorIjNSA_11use_defaultESC_SC_EEEEEE10policy1000El20RandomPointGeneratorNSA_6detail15normal_iteratorINSA_10device_ptrI6float3EEEEJSD_EEEvT0_iT1_T2_DpNS2_10kernel_argIT3_EE)
        /*00a0*/ 	.short	0x0380
        /*00a2*/ 	.short	0x0028


	//----- nvinfo : EIATTR_SW_WAR
	.align		4
.L_160:
        /*00a4*/ 	.byte	0x04, 0x36
        /*00a6*/ 	.short	(.L_162 - .L_161)
.L_161:
        /*00a8*/ 	.word	0x00000008
.L_162:


//--------------------- .nv.info._ZN3cub18CUB_300001_SM_10006detail9transform16transform_kernelINS2_10policy_hubILb1EN4cuda3std3__45tupleIJN6thrust24THRUST_300001_SM_1000_NS17counting_iteratorIjNSA_11use_defaultESC_SC_EEEEEE10policy1000Ei20RandomPointGeneratorNSA_6detail15normal_iteratorINSA_10device_ptrI6float3EEEEJSD_EEEvT0_iT1_T2_DpNS2_10kernel_argIT3_EE --------------------------
	.section	.nv.info._ZN3cub18CUB_300001_SM_10006detail9transform16transform_kernelINS2_10policy_hubILb1EN4cuda3std3__45tupleIJN6thrust24THRUST_300001_SM_1000_NS17counting_iteratorIjNSA_11use_defaultESC_SC_EEEEEE10policy1000Ei20RandomPointGeneratorNSA_6detail15normal_iteratorINSA_10device_ptrI6float3EEEEJSD_EEEvT0_iT1_T2_DpNS2_10kernel_argIT3_EE,"",@"SHT_CUDA_INFO"
	.sectionflags	@""
	.align	4


	//----- nvinfo : EIATTR_CUDA_API_VERSION
	.align		4
        /*0000*/ 	.byte	0x04, 0x37
        /*0002*/ 	.short	(.L_164 - .L_163)
.L_163:
        /*0004*/ 	.word	0x00000082


	//----- nvinfo : EIATTR_KPARAM_INFO
	.align		4
.L_164:
        /*0008*/ 	.byte	0x04, 0x17
        /*000a*/ 	.short	(.L_166 - .L_165)
.L_165:
        /*000c*/ 	.word	0x00000000
        /*0010*/ 	.short	0x0004
        /*0012*/ 	.short	0x0018
        /*0014*/ 	.byte	0x00, 0xf0, 0x41, 0x00


	//----- nvinfo : EIATTR_KPARAM_INFO
	.align		4
.L_166:
        /*0018*/ 	.byte	0x04, 0x17
        /*001a*/ 	.short	(.L_168 - .L_167)
.L_167:
        /*001c*/ 	.word	0x00000000
        /*0020*/ 	.short	0x0003
        /*0022*/ 	.short	0x0010
        /*0024*/ 	.byte	0x00, 0xf0, 0x21, 0x00


	//----- nvinfo : EIATTR_KPARAM_INFO
	.align		4
.L_168:
        /*0028*/ 	.byte	0x04, 0x17
        /*002a*/ 	.short	(.L_170 - .L_169)
.L_169:
        /*002c*/ 	.word	0x00000000
        /*0030*/ 	.short	0x0002
        /*0032*/ 	.short	0x0008
        /*0034*/ 	.byte	0x00, 0xf0, 0x11, 0x00


	//----- nvinfo : EIATTR_KPARAM_INFO
	.align		4
.L_170:
        /*0038*/ 	.byte	0x04, 0x17
        /*003a*/ 	.short	(.L_172 - .L_171)
.L_171:
        /*003c*/ 	.word	0x00000000
        /*0040*/ 	.short	0x0001
        /*0042*/ 	.short	0x0004
        /*0044*/ 	.byte	0x00, 0xf0, 0x11, 0x00


	//----- nvinfo : EIATTR_KPARAM_INFO
	.align		4
.L_172:
        /*0048*/ 	.byte	0x04, 0x17
        /*004a*/ 	.short	(.L_174 - .L_173)
.L_173:
        /*004c*/ 	.word	0x00000000
        /*0050*/ 	.short	0x0000
        /*0052*/ 	.short	0x0000
        /*0054*/ 	.byte	0x00, 0xf0, 0x11, 0x00


	//----- nvinfo : EIATTR_SPARSE_MMA_MASK
	.align		4
.L_174:
        /*0058*/ 	.byte	0x03, 0x50
        /*005a*/ 	.short	0x0000


	//----- nvinfo : EIATTR_MAXREG_COUNT
	.align		4
        /*005c*/ 	.byte	0x03, 0x1b
        /*005e*/ 	.short	0x00ff


	//----- nvinfo : EIATTR_MERCURY_ISA_VERSION
	.align		4
        /*0060*/ 	.byte	0x03, 0x5f
        /*0062*/ 	.short	0x0101


	//----- nvinfo : EIATTR_VRC_CTA_INIT_COUNT
	.align		4
        /*0064*/ 	.byte	0x02, 0x4a
	.zero		1
	.zero		1


	//----- nvinfo : EIATTR_EXIT_INSTR_OFFSETS
	.align		4
        /*0068*/ 	.byte	0x04, 0x1c
        /*006a*/ 	.short	(.L_176 - .L_175)


	//   ....[0]....
.L_175:
        /*006c*/ 	.word	0x000000f0


	//   ....[1]....
        /*0070*/ 	.word	0x00000990


	//   ....[2]....
        /*0074*/ 	.word	0x000009c0


	//   ....[3]....
        /*0078*/ 	.word	0x000012c0


	//----- nvinfo : EIATTR_MAX_THREADS
	.align		4
.L_176:
        /*007c*/ 	.byte	0x04, 0x05
        /*007e*/ 	.short	(.L_178 - .L_177)
.L_177:
        /*0080*/ 	.word	0x00000080
        /*0084*/ 	.word	0x00000001
        /*0088*/ 	.word	0x00000001


	//----- nvinfo : EIATTR_CRS_STACK_SIZE
	.align		4
.L_178:
        /*008c*/ 	.byte	0x04, 0x1e
        /*008e*/ 	.short	(.L_180 - .L_179)
.L_179:
        /*0090*/ 	.word	0x00000000


	//----- nvinfo : EIATTR_CBANK_PARAM_SIZE
	.align		4
.L_180:
        /*0094*/ 	.byte	0x03, 0x19
        /*0096*/ 	.short	0x0028


	//----- nvinfo : EIATTR_PARAM_CBANK
	.align		4
        /*0098*/ 	.byte	0x04, 0x0a
        /*009a*/ 	.short	(.L_182 - .L_181)
	.align		4
.L_181:
        /*009c*/ 	.word	index@(.nv.constant0._ZN3cub18CUB_300001_SM_10006detail9transform16transform_kernelINS2_10policy_hubILb1EN4cuda3std3__45tupleIJN6thrust24THRUST_300001_SM_1000_NS17counting_iteratorIjNSA_11use_defaultESC_SC_EEEEEE10policy1000Ei20RandomPointGeneratorNSA_6detail15normal_iteratorINSA_10device_ptrI6float3EEEEJSD_EEEvT0_iT1_T2_DpNS2_10kernel_argIT3_EE)
        /*00a0*/ 	.short	0x0380
        /*00a2*/ 	.short	0x0028


	//----- nvinfo : EIATTR_SW_WAR
	.align		4
.L_182:
        /*00a4*/ 	.byte	0x04, 0x36
        /*00a6*/ 	.short	(.L_184 - .L_183)
.L_183:
        /*00a8*/ 	.word	0x00000008
.L_184:


//--------------------- .nv.info._ZN3cub18CUB_300001_SM_10006detail8for_each13static_kernelINS2_12policy_hub_t12policy_500_tEmN6thrust24THRUST_300001_SM_1000_NS8cuda_cub20__uninitialized_fill7functorINS7_10device_ptrI6float2EESC_EEEEvT0_T1_ --------------------------
	.section	.nv.info._ZN3cub18CUB_300001_SM_10006detail8for_each13static_kernelINS2_12policy_hub_t12policy_500_tEmN6thrust24THRUST_300001_SM_1000_NS8cuda_cub20__uninitialized_fill7functorINS7_10device_ptrI6float2EESC_EEEEvT0_T1_,"",@"SHT_CUDA_INFO"
	.sectionflags	@""
	.align	4


	//----- nvinfo : EIATTR_CUDA_API_VERSION
	.align		4
        /*0000*/ 	.byte	0x04, 0x37
        /*0002*/ 	.short	(.L_186 - .L_185)
.L_185:
        /*0004*/ 	.word	0x00000082


	//----- nvinfo : EIATTR_KPARAM_INFO
	.align		4
.L_186:
        /*0008*/ 	.byte	0x04, 0x17
        /*000a*/ 	.short	(.L_188 - .L_187)
.L_187:
        /*000c*/ 	.word	0x00000000
        /*0010*/ 	.short	0x0001
        /*0012*/ 	.short	0x0008
        /*0014*/ 	.byte	0x00, 0xf0, 0x41, 0x00


	//----- nvinfo : EIATTR_KPARAM_INFO
	.align		4
.L_188:
        /*0018*/ 	.byte	0x04, 0x17
        /*001a*/ 	.short	(.L_190 - .L_189)
.L_189:
        /*001c*/ 	.word	0x00000000
        /*0020*/ 	.short	0x0000
        /*0022*/ 	.short	0x0000
        /*0024*/ 	.byte	0x00, 0xf0, 0x21, 0x00


	//----- nvinfo : EIATTR_SPARSE_MMA_MASK
	.align		4
.L_190:
        /*0028*/ 	.byte	0x03, 0x50
        /*002a*/ 	.short	0x0000


	//----- nvinfo : EIATTR_MAXREG_COUNT
	.align		4
        /*002c*/ 	.byte	0x03, 0x1b
        /*002e*/ 	.short	0x00ff


	//----- nvinfo : EIATTR_MERCURY_ISA_VERSION
	.align		4
        /*0030*/ 	.byte	0x03, 0x5f
        /*0032*/ 	.short	0x0101


	//----- nvinfo : EIATTR_VRC_CTA_INIT_COUNT
	.align		4
        /*0034*/ 	.byte	0x02, 0x4a
	.zero		1
	.zero		1


	//----- nvinfo : EIATTR_EXIT_INSTR_OFFSETS
	.align		4
        /*0038*/ 	.byte	0x04, 0x1c
        /*003a*/ 	.short	(.L_192 - .L_191)


	//   ....[0]....
.L_191:
        /*003c*/ 	.word	0x00000130


	//   ....[1]....
        /*0040*/ 	.word	0x00000230


	//   ....[2]....
        /*0044*/ 	.word	0x00000260


	//----- nvinfo : EIATTR_MAX_THREADS
	.align		4
.L_192:
        /*0048*/ 	.byte	0x04, 0x05
        /*004a*/ 	.short	(.L_194 - .L_193)
.L_193:
        /*004c*/ 	.word	0x00000100
        /*0050*/ 	.word	0x00000001
        /*0054*/ 	.word	0x00000001


	//----- nvinfo : EIATTR_CBANK_PARAM_SIZE
	.align		4
.L_194:
        /*0058*/ 	.byte	0x03, 0x19
        /*005a*/ 	.short	0x0018


	//----- nvinfo : EIATTR_PARAM_CBANK
	.align		4
        /*005c*/ 	.byte	0x04, 0x0a
        /*005e*/ 	.short	(.L_196 - .L_195)
	.align		4
.L_195:
        /*0060*/ 	.word	index@(.nv.constant0._ZN3cub18CUB_300001_SM_10006detail8for_each13static_kernelINS2_12policy_hub_t12policy_500_tEmN6thrust24THRUST_300001_SM_1000_NS8cuda_cub20__uninitialized_fill7functorINS7_10device_ptrI6float2EESC_EEEEvT0_T1_)
        /*0064*/ 	.short	0x0380
        /*0066*/ 	.short	0x0018


	//----- nvinfo : EIATTR_SW_WAR
	.align		4
.L_196:
        /*0068*/ 	.byte	0x04, 0x36
        /*006a*/ 	.short	(.L_198 - .L_197)
.L_197:
        /*006c*/ 	.word	0x00000008
.L_198:


//--------------------- .nv.info._ZN3cub18CUB_300001_SM_10006detail8for_each13static_kernelINS2_12policy_hub_t12policy_500_tEmN6thrust24THRUST_300001_SM_1000_NS8cuda_cub20__uninitialized_fill7functorINS7_10device_ptrI6float3EESC_EEEEvT0_T1_ --------------------------
	.section	.nv.info._ZN3cub18CUB_300001_SM_10006detail8for_each13static_kernelINS2_12policy_hub_t12policy_500_tEmN6thrust24THRUST_300001_SM_1000_NS8cuda_cub20__uninitialized_fill7functorINS7_10device_ptrI6float3EESC_EEEEvT0_T1_,"",@"SHT_CUDA_INFO"
	.sectionflags	@""
	.align	4


	//----- nvinfo : EIATTR_CUDA_API_VERSION
	.align		4
        /*0000*/ 	.byte	0x04, 0x37
        /*0002*/ 	.short	(.L_200 - .L_199)
.L_199:
        /*0004*/ 	.word	0x00000082


	//----- nvinfo : EIATTR_KPARAM_INFO
	.align		4
.L_200:
        /*0008*/ 	.byte	0x04, 0x17
        /*000a*/ 	.short	(.L_202 - .L_201)
.L_201:
        /*000c*/ 	.word	0x00000000
        /*0010*/ 	.short	0x0001
        /*0012*/ 	.short	0x0008
        /*0014*/ 	.byte	0x00, 0xf0, 0x61, 0x00


	//----- nvinfo : EIATTR_KPARAM_INFO
	.align		4
.L_202:
        /*0018*/ 	.byte	0x04, 0x17
        /*001a*/ 	.short	(.L_204 - .L_203)
.L_203:
        /*001c*/ 	.word	0x00000000
        /*0020*/ 	.short	0x0000
        /*0022*/ 	.short	0x0000
        /*0024*/ 	.byte	0x00, 0xf0, 0x21, 0x00


	//----- nvinfo : EIATTR_SPARSE_MMA_MASK
	.align		4
.L_204:
        /*0028*/ 	.byte	0x03, 0x50
        /*002a*/ 	.short	0x0000


	//----- nvinfo : EIATTR_MAXREG_COUNT
	.align		4
        /*002c*/ 	.byte	0x03, 0x1b
        /*002e*/ 	.short	0x00ff


	//----- nvinfo : EIATTR_MERCURY_ISA_VERSION
	.align		4
        /*0030*/ 	.byte	0x03, 0x5f
        /*0032*/ 	.short	0x0101


	//----- nvinfo : EIATTR_VRC_CTA_INIT_COUNT
	.align		4
        /*0034*/ 	.byte	0x02, 0x4a
	.zero		1
	.zero		1


	//----- nvinfo : EIATTR_EXIT_INSTR_OFFSETS
	.align		4
        /*0038*/ 	.byte	0x04, 0x1c
        /*003a*/ 	.short	(.L_206 - .L_205)


	//   ....[0]....
.L_205:
        /*003c*/ 	.word	0x00000190


	//   ....[1]....
        /*0040*/ 	.word	0x000002d0


	//   ....[2]....
        /*0044*/ 	.word	0x00000330


	//----- nvinfo : EIATTR_MAX_THREADS
	.align		4
.L_206:
        /*0048*/ 	.byte	0x04, 0x05
        /*004a*/ 	.short	(.L_208 - .L_207)
.L_207:
        /*004c*/ 	.word	0x00000100
        /*0050*/ 	.word	0x00000001
        /*0054*/ 	.word	0x00000001


	//----- nvinfo : EIATTR_CBANK_PARAM_SIZE
	.align		4
.L_208:
        /*0058*/ 	.byte	0x03, 0x19
        /*005a*/ 	.short	0x0020


	//----- nvinfo : EIATTR_PARAM_CBANK
	.align		4
        /*005c*/ 	.byte	0x04, 0x0a
        /*005e*/ 	.short	(.L_210 - .L_209)
	.align		4
.L_209:
        /*0060*/ 	.word	index@(.nv.constant0._ZN3cub18CUB_300001_SM_10006detail8for_each13static_kernelINS2_12policy_hub_t12policy_500_tEmN6thrust24THRUST_300001_SM_1000_NS8cuda_cub20__uninitialized_fill7functorINS7_10device_ptrI6float3EESC_EEEEvT0_T1_)
        /*0064*/ 	.short	0x0380
        /*0066*/ 	.short	0x0020


	//----- nvinfo : EIATTR_SW_WAR
	.align		4
.L_210:
        /*0068*/ 	.byte	0x04, 0x36
        /*006a*/ 	.short	(.L_212 - .L_211)
.L_211:
        /*006c*/ 	.word	0x00000008
.L_212:


//--------------------- .nv.info._ZN3cub18CUB_300001_SM_10006detail11EmptyKernelIvEEvv --------------------------
	.section	.nv.info._ZN3cub18CUB_300001_SM_10006detail11EmptyKernelIvEEvv,"",@"SHT_CUDA_INFO"
	.sectionflags	@""
	.align	4


	//----- nvinfo : EIATTR_CUDA_API_VERSION
	.align		4
        /*0000*/ 	.byte	0x04, 0x37
        /*0002*/ 	.short	(.L_214 - .L_213)
.L_213:
        /*0004*/ 	.word	0x00000082


	//----- nvinfo : EIATTR_SPARSE_MMA_MASK
	.align		4
.L_214:
        /*0008*/ 	.byte	0x03, 0x50
        /*000a*/ 	.short	0x0000


	//----- nvinfo : EIATTR_MAXREG_COUNT
	.align		4
        /*000c*/ 	.byte	0x03, 0x1b
        /*000e*/ 	.short	0x00ff


	//----- nvinfo : EIATTR_MERCURY_ISA_VERSION
	.align		4
        /*0010*/ 	.byte	0x03, 0x5f
        /*0012*/ 	.short	0x0101


	//----- nvinfo : EIATTR_VRC_CTA_INIT_COUNT
	.align		4
        /*0014*/ 	.byte	0x02, 0x4a
	.zero		1
	.zero		1


	//----- nvinfo : EIATTR_EXIT_INSTR_OFFSETS
	.align		4
        /*0018*/ 	.byte	0x04, 0x1c
        /*001a*/ 	.short	(.L_216 - .L_215)


	//   ....[0]....
.L_215:
        /*001c*/ 	.word	0x00000010


	//----- nvinfo : EIATTR_SW_WAR
	.align		4
.L_216:
        /*0020*/ 	.byte	0x04, 0x36
        /*0022*/ 	.short	(.L_218 - .L_217)
.L_217:
        /*0024*/ 	.word	0x00000008
.L_218:


//--------------------- .nv.callgraph             --------------------------
	.section	.nv.callgraph,"",@"SHT_CUDA_CALLGRAPH"
	.align	4
	.sectionentsize	8
	.align		4
        /*0000*/ 	.word	0x00000000
	.align		4
        /*0004*/ 	.word	0xffffffff
	.align		4
        /*0008*/ 	.word	0x00000000
	.align		4
        /*000c*/ 	.word	0xfffffffe
	.align		4
        /*0010*/ 	.word	0x00000000
	.align		4
        /*0014*/ 	.word	0xfffffffd
	.align		4
        /*0018*/ 	.word	0x00000000
	.align		4
        /*001c*/ 	.word	0xfffffffc


//--------------------- .nv.constant4             --------------------------
	.section	.nv.constant4,"a",@progbits
	.align	8
	.align		8
.nv.constant4:
        /*0000*/ 	.dword	_ZN34_INTERNAL_d8176308_4_k_cu_4be373e54cuda3std3__45__cpo5beginE
	.align		8
        /*0008*/ 	.dword	_ZN34_INTERNAL_d8176308_4_k_cu_4be373e54cuda3std3__45__cpo3endE
	.align		8
        /*0010*/ 	.dword	_ZN34_INTERNAL_d8176308_4_k_cu_4be373e54cuda3std3__45__cpo6cbeginE
	.align		8
        /*0018*/ 	.dword	_ZN34_INTERNAL_d8176308_4_k_cu_4be373e54cuda3std3__45__cpo4cendE
	.align		8
        /*0020*/ 	.dword	_ZN34_INTERNAL_d8176308_4_k_cu_4be373e54cuda3std3__45__cpo6rbeginE
	.align		8
        /*0028*/ 	.dword	_ZN34_INTERNAL_d8176308_4_k_cu_4be373e54cuda3std3__45__cpo4rendE
	.align		8
        /*0030*/ 	.dword	_ZN34_INTERNAL_d8176308_4_k_cu_4be373e54cuda3std3__45__cpo7crbeginE
	.align		8
        /*0038*/ 	.dword	_ZN34_INTERNAL_d8176308_4_k_cu_4be373e54cuda3std3__45__cpo5crendE
	.align		8
        /*0040*/ 	.dword	_ZN34_INTERNAL_d8176308_4_k_cu_4be373e54cuda3std3__436_GLOBAL__N__d8176308_4_k_cu_4be373e56ignoreE
	.align		8
        /*0048*/ 	.dword	_ZN34_INTERNAL_d8176308_4_k_cu_4be373e54cuda3std3__419piecewise_constructE
	.align		8
        /*0050*/ 	.dword	_ZN34_INTERNAL_d8176308_4_k_cu_4be373e54cuda3std3__48in_placeE
	.align		8
        /*0058*/ 	.dword	_ZN34_INTERNAL_d8176308_4_k_cu_4be373e54cuda3std3__420unreachable_sentinelE
	.align		8
        /*0060*/ 	.dword	_ZN34_INTERNAL_d8176308_4_k_cu_4be373e54cuda3std3__47nulloptE
	.align		8
        /*0068*/ 	.dword	_ZN34_INTERNAL_d8176308_4_k_cu_4be373e54cuda3std3__48unexpectE
	.align		8
        /*0070*/ 	.dword	_ZN34_INTERNAL_d8176308_4_k_cu_4be373e54cuda3std6ranges3__45__cpo4swapE
	.align		8
        /*0078*/ 	.dword	_ZN34_INTERNAL_d8176308_4_k_cu_4be373e54cuda3std6ranges3__45__cpo9iter_moveE
	.align		8
        /*0080*/ 	.dword	_ZN34_INTERNAL_d8176308_4_k_cu_4be373e54cuda3std6ranges3__45__cpo5beginE
	.align		8
        /*0088*/ 	.dword	_ZN34_INTERNAL_d8176308_4_k_cu_4be373e54cuda3std6ranges3__45__cpo3endE
	.align		8
        /*0090*/ 	.dword	_ZN34_INTERNAL_d8176308_4_k_cu_4be373e54cuda3std6ranges3__45__cpo6cbeginE
	.align		8
        /*0098*/ 	.dword	_ZN34_INTERNAL_d8176308_4_k_cu_4be373e54cuda3std6ranges3__45__cpo4cendE
	.align		8
        /*00a0*/ 	.dword	_ZN34_INTERNAL_d8176308_4_k_cu_4be373e54cuda3std6ranges3__45__cpo7advanceE
	.align		8
        /*00a8*/ 	.dword	_ZN34_INTERNAL_d8176308_4_k_cu_4be373e54cuda3std6ranges3__45__cpo9iter_swapE
	.align		8
        /*00b0*/ 	.dword	_ZN34_INTERNAL_d8176308_4_k_cu_4be373e54cuda3std6ranges3__45__cpo4nextE
	.align		8
        /*00b8*/ 	.dword	_ZN34_INTERNAL_d8176308_4_k_cu_4be373e54cuda3std6ranges3__45__cpo4prevE
	.align		8
        /*00c0*/ 	.dword	_ZN34_INTERNAL_d8176308_4_k_cu_4be373e54cuda3std6ranges3__45__cpo4dataE
	.align		8
        /*00c8*/ 	.dword	_ZN34_INTERNAL_d8176308_4_k_cu_4be373e54cuda3std6ranges3__45__cpo5cdataE
	.align		8
        /*00d0*/ 	.dword	_ZN34_INTERNAL_d8176308_4_k_cu_4be373e54cuda3std6ranges3__45__cpo4sizeE
	.align		8
        /*00d8*/ 	.dword	_ZN34_INTERNAL_d8176308_4_k_cu_4be373e54cuda3std6ranges3__45__cpo5ssizeE
	.align		8
        /*00e0*/ 	.dword	_ZN34_INTERNAL_d8176308_4_k_cu_4be373e54cuda3std6ranges3__45__cpo8distanceE
	.align		8
        /*00e8*/ 	.dword	_ZN34_INTERNAL_d8176308_4_k_cu_4be373e56thrust24THRUST_300001_SM_1000_NS8cuda_cub3parE
	.align		8
        /*00f0*/ 	.dword	_ZN34_INTERNAL_d8176308_4_k_cu_4be373e56thrust24THRUST_300001_SM_1000_NS8cuda_cub10par_nosyncE
	.align		8
        /*00f8*/ 	.dword	_ZN34_INTERNAL_d8176308_4_k_cu_4be373e56thrust24THRUST_300001_SM_1000_NS6system6detail10sequential3seqE
	.align		8
        /*0100*/ 	.dword	_ZN34_INTERNAL_d8176308_4_k_cu_4be373e56thrust24THRUST_300001_SM_1000_NS12placeholders2_1E
	.align		8
        /*0108*/ 	.dword	_ZN34_INTERNAL_d8176308_4_k_cu_4be373e56thrust24THRUST_300001_SM_1000_NS12placeholders2_2E
	.align		8
        /*0110*/ 	.dword	_ZN34_INTERNAL_d8176308_4_k_cu_4be373e56thrust24THRUST_300001_SM_1000_NS12placeholders2_3E
	.align		8
        /*0118*/ 	.dword	_ZN34_INTERNAL_d8176308_4_k_cu_4be373e56thrust24THRUST_300001_SM_1000_NS12placeholders2_4E
	.align		8
        /*0120*/ 	.dword	_ZN34_INTERNAL_d8176308_4_k_cu_4be373e56thrust24THRUST_300001_SM_1000_NS12placeholders2_5E
	.align		8
        /*0128*/ 	.dword	_ZN34_INTERNAL_d8176308_4_k_cu_4be373e56thrust24THRUST_300001_SM_1000_NS12placeholders2_6E
	.align		8
        /*0130*/ 	.dword	_ZN34_INTERNAL_d8176308_4_k_cu_4be373e56thrust24THRUST_300001_SM_1000_NS12placeholders2_7E
	.align		8
        /*0138*/ 	.dword	_ZN34_INTERNAL_d8176308_4_k_cu_4be373e56thrust24THRUST_300001_SM_1000_NS12placeholders2_8E
	.align		8
        /*0140*/ 	.dword	_ZN34_INTERNAL_d8176308_4_k_cu_4be373e56thrust24THRUST_300001_SM_1000_NS12placeholders2_9E
	.align		8
        /*0148*/ 	.dword	_ZN34_INTERNAL_d8176308_4_k_cu_4be373e56thrust24THRUST_300001_SM_1000_NS12placeholders3_10E
	.align		8
        /*0150*/ 	.dword	_ZN34_INTERNAL_d8176308_4_k_cu_4be373e56thrust24THRUST_300001_SM_1000_NS3seqE


//--------------------- .text._ZN3cub18CUB_300001_SM_10006detail9transform16transform_kernelINS2_10policy_hubILb1EN4cuda3std3__45tupleIJN6thrust24THRUST_300001_SM_1000_NS6detail15normal_iteratorINSA_10device_ptrI6float3EEEEEEEE10policy1000El11ToSphericalNSC_INSD_I6float2EEEEJPSE_EEEvT0_iT1_T2_DpNS2_10kernel_argIT3_EE --------------------------
	.section	.text._ZN3cub18CUB_300001_SM_10006detail9transform16transform_kernelINS2_10policy_hubILb1EN4cuda3std3__45tupleIJN6thrust24THRUST_300001_SM_1000_NS6detail15normal_iteratorINSA_10device_ptrI6float3EEEEEEEE10policy1000El11ToSphericalNSC_INSD_I6float2EEEEJPSE_EEEvT0_iT1_T2_DpNS2_10kernel_argIT3_EE,"ax",@progbits
	.align	128
        .global         _ZN3cub18CUB_300001_SM_10006detail9transform16transform_kernelINS2_10policy_hubILb1EN4cuda3std3__45tupleIJN6thrust24THRUST_300001_SM_1000_NS6detail15normal_iteratorINSA_10device_ptrI6float3EEEEEEEE10policy1000El11ToSphericalNSC_INSD_I6float2EEEEJPSE_EEEvT0_iT1_T2_DpNS2_10kernel_argIT3_EE
        .type           _ZN3cub18CUB_300001_SM_10006detail9transform16transform_kernelINS2_10policy_hubILb1EN4cuda3std3__45tupleIJN6thrust24THRUST_300001_SM_1000_NS6detail15normal_iteratorINSA_10device_ptrI6float3EEEEEEEE10policy1000El11ToSphericalNSC_INSD_I6float2EEEEJPSE_EEEvT0_iT1_T2_DpNS2_10kernel_argIT3_EE,@function
        .size           _ZN3cub18CUB_300001_SM_10006detail9transform16transform_kernelINS2_10policy_hubILb1EN4cuda3std3__45tupleIJN6thrust24THRUST_300001_SM_1000_NS6detail15normal_iteratorINSA_10device_ptrI6float3EEEEEEEE10policy1000El11ToSphericalNSC_INSD_I6float2EEEEJPSE_EEEvT0_iT1_T2_DpNS2_10kernel_argIT3_EE,(.L_x_135 - _ZN3cub18CUB_300001_SM_10006detail9transform16transform_kernelINS2_10policy_hubILb1EN4cuda3std3__45tupleIJN6thrust24THRUST_300001_SM_1000_NS6detail15normal_iteratorINSA_10device_ptrI6float3EEEEEEEE10policy1000El11ToSphericalNSC_INSD_I6float2EEEEJPSE_EEEvT0_iT1_T2_DpNS2_10kernel_argIT3_EE)
        .other          _ZN3cub18CUB_300001_SM_10006detail9transform16transform_kernelINS2_10policy_hubILb1EN4cuda3std3__45tupleIJN6thrust24THRUST_300001_SM_1000_NS6detail15normal_iteratorINSA_10device_ptrI6float3EEEEEEEE10policy1000El11ToSphericalNSC_INSD_I6float2EEEEJPSE_EEEvT0_iT1_T2_DpNS2_10kernel_argIT3_EE,@"STO_CUDA_ENTRY STV_DEFAULT"
_ZN3cub18CUB_300001_SM_10006detail9transform16transform_kernelINS2_10policy_hubILb1EN4cuda3std3__45tupleIJN6thrust24THRUST_300001_SM_1000_NS6detail15normal_iteratorINSA_10device_ptrI6float3EEEEEEEE10policy1000El11ToSphericalNSC_INSD_I6float2EEEEJPSE_EEEvT0_iT1_T2_DpNS2_10kernel_argIT3_EE:
.text._ZN3cub18CUB_300001_SM_10006detail9transform16transform_kernelINS2_10policy_hubILb1EN4cuda3std3__45tupleIJN6thrust24THRUST_300001_SM_1000_NS6detail15normal_iteratorINSA_10device_ptrI6float3EEEEEEEE10policy1000El11ToSphericalNSC_INSD_I6float2EEEEJPSE_EEEvT0_iT1_T2_DpNS2_10kernel_argIT3_EE:
[----:B------:R-:W-:Y:S01]  /*0000*/  LDC R1, c[0x0][0x37c] ;  /* 0x0000df00ff017b82 */ /* 0x000fe20000000800 */
[----:B------:R-:W0:Y:S07]  /*0010*/  LDCU UR18, c[0x0][0x388] ;  /* 0x00007100ff1277ac */ /* 0x000e2e0008000800 */
[----:B------:R-:W1:Y:S01]  /*0020*/  S2UR UR4, SR_CTAID.X ;  /* 0x00000000000479c3 */ /* 0x000e620000002500 */
[----:B------:R-:W2:Y:S01]  /*0030*/  S2R R3, SR_TID.X ;  /* 0x0000000000037919 */ /* 0x000ea20000002100 */
[----:B------:R-:W-:Y:S01]  /*0040*/  BSSY.RECONVERGENT B0, `(.L_x_0) ;  /* 0x000001f000007945 */ /* 0x000fe20003800200 */
[----:B------:R-:W3:Y:S01]  /*0050*/  LDCU.64 UR6, c[0x0][0x380] ;  /* 0x00007000ff0677ac */ /* 0x000ee20008000a00 */
[----:B------:R-:W4:Y:S01]  /*0060*/  LDCU.64 UR14, c[0x0][0x358] ;  /* 0x00006b00ff0e77ac */ /* 0x000f220008000a00 */
[----:B0-----:R-:W-:-:S04]  /*0070*/  USHF.L.U32 UR10, UR18, 0x7, URZ ;  /* 0x00000007120a7899 */ /* 0x001fc800080006ff */
[----:B------:R-:W-:Y:S02]  /*0080*/  USHF.R.S32.HI UR5, URZ, 0x1f, UR10 ;  /* 0x0000001fff057899 */ /* 0x000fe4000801140a */
[----:B-1----:R-:W-:Y:S02]  /*0090*/  UIMAD.WIDE.U32 UR12, UR10, UR4, URZ ;  /* 0x000000040a0c72a5 */ /* 0x002fe4000f8e00ff */
[----:B------:R-:W-:Y:S02]  /*00a0*/  UIMAD UR9, UR5, UR4, URZ ;  /* 0x00000004050972a4 */ /* 0x000fe4000f8e02ff */
[----:B---3--:R-:W-:Y:S02]  /*00b0*/  UIADD3 UR8, UP1, UPT, -UR12, UR6, URZ ;  /* 0x000000060c087290 */ /* 0x008fe4000ff3e1ff */
[----:B------:R-:W-:Y:S02]  /*00c0*/  UIADD3 UR9, UPT, UPT, UR13, UR9, URZ ;  /* 0x000000090d097290 */ /* 0x000fe4000fffe0ff */
[----:B------:R-:W-:Y:S01]  /*00d0*/  UISETP.LT.U32.AND UP0, UPT, UR8, UR10, UPT ;  /* 0x0000000a0800728c */ /* 0x000fe2000bf01070 */
[----:B--2---:R-:W-:Y:S01]  /*00e0*/  IMAD.SHL.U32 R0, R3, 0x80, RZ ;  /* 0x0000008003007824 */ /* 0x004fe200078e00ff */
[----:B------:R-:W-:-:S04]  /*00f0*/  UIADD3.X UR4, UPT, UPT, ~UR9, UR7, URZ, UP1, !UPT ;  /* 0x0000000709047290 */ /* 0x000fc80008ffe5ff */
[----:B------:R-:W-:-:S04]  /*0100*/  UISETP.LT.AND.EX UP0, UPT, UR4, UR5, UPT, UP0 ;  /* 0x000000050400728c */ /* 0x000fc8000bf01300 */
[----:B------:R-:W-:-:S04]  /*0110*/  USEL UR8, UR8, UR10, UP0 ;  /* 0x0000000a08087287 */ /* 0x000fc80008000000 */
[----:B------:R-:W-:-:S06]  /*0120*/  UIMAD UR7, UR8, 0xc, URZ ;  /* 0x0000000c080778a4 */ /* 0x000fcc000f8e02ff */
[----:B------:R-:W-:-:S13]  /*0130*/  ISETP.GE.AND P0, PT, R0, UR7, PT ;  /* 0x0000000700007c0c */ /* 0x000fda000bf06270 */
[----:B----4-:R-:W-:Y:S05]  /*0140*/  @P0 BRA `(.L_x_1) ;  /* 0x0000000000380947 */ /* 0x010fea0003800000 */
[----:B------:R-:W0:Y:S01]  /*0150*/  LDCU.64 UR4, c[0x0][0x3a0] ;  /* 0x00007400ff0477ac */ /* 0x000e220008000a00 */
[----:B------:R-:W-:Y:S02]  /*0160*/  UIMAD UR6, UR9, 0xc, URZ ;  /* 0x0000000c090678a4 */ /* 0x000fe4000f8e02ff */
[----:B0-----:R-:W-:-:S04]  /*0170*/  UIMAD.WIDE.U32 UR4, UR12, 0xc, UR4 ;  /* 0x0000000c0c0478a5 */ /* 0x001fc8000f8e0004 */
[----:B------:R-:W-:Y:S02]  /*0180*/  UIADD3 UR6, UPT, UPT, UR5, UR6, URZ ;  /* 0x0000000605067290 */ /* 0x000fe4000fffe0ff */
[----:B------:R-:W-:Y:S01]  /*0190*/  MOV R5, UR5 ;  /* 0x0000000500057c02 */ /* 0x000fe20008000f00 */
[----:B------:R-:W-:-:S03]  /*01a0*/  IMAD.U32 R4, RZ, RZ, UR4 ;  /* 0x00000004ff047e24 */ /* 0x000fc6000f8e00ff */
[----:B------:R-:W-:Y:S02]  /*01b0*/  IMAD.U32 R5, RZ, RZ, UR6 ;  /* 0x00000006ff057e24 */ /* 0x000fe4000f8e00ff */
[----:B------:R-:W-:-:S07]  /*01c0*/  IMAD.WIDE.U32 R4, R3, 0x80, R4 ;  /* 0x0000008003047825 */ /* 0x000fce00078e0004 */
.L_x_2:
[----:B------:R-:W-:Y:S01]  /*01d0*/  VIADD R0, R0, 0x4000 ;  /* 0x0000400000007836 */ /* 0x000fe20000000000 */
[----:B------:R0:W-:Y:S04]  /*01e0*/  CCTL.E.PF2 [R4] ;  /* 0x000000000400798f */ /* 0x0001e80000800100 */
[----:B------:R-:W-:Y:S02]  /*01f0*/  ISETP.GE.AND P0, PT, R0, UR7, PT ;  /* 0x0000000700007c0c */ /* 0x000fe4000bf06270 */
[----:B0-----:R-:W-:-:S04]  /*0200*/  IADD3 R4, P1, PT, R4, 0x4000, RZ ;  /* 0x0000400004047810 */ /* 0x001fc80007f3e0ff */
[----:B------:R-:W-:-:S07]  /*0210*/  IADD3.X R5, PT, PT, RZ, R5, RZ, P1, !PT ;  /* 0x00000005ff057210 */ /* 0x000fce0000ffe4ff */
[----:B------:R-:W-:Y:S05]  /*0220*/  @!P0 BRA `(.L_x_2) ;  /* 0xfffffffc00e88947 */ /* 0x000fea000383ffff */
.L_x_1:
[----:B------:R-:W-:Y:S05]  /*0230*/  BSYNC.RECONVERGENT B0 ;  /* 0x0000000000007941 */ /* 0x000fea0003800200 */
.L_x_0:
[----:B------:R-:W-:Y:S01]  /*0240*/  UISETP.NE.AND UP0, UPT, UR10, UR8, UPT ;  /* 0x000000080a00728c */ /* 0x000fe2000bf05270 */
[----:B------:R-:W-:-:S08]  /*0250*/  UMOV UR16, 0x54442d18 ;  /* 0x54442d1800107882 */ /* 0x000fd00000000000 */
[----:B------:R-:W-:Y:S05]  /*0260*/  BRA.U !UP0, `(.L_x_3) ;  /* 0x0000000908f87547 */ /* 0x000fea000b800000 */
[----:B------:R-:W-:-:S06]  /*0270*/  UISETP.GE.AND UP0, UPT, UR18, 0x1, UPT ;  /* 0x000000011200788c */ /* 0x000fcc000bf06270 */
[----:B------:R-:W-:-:S13]  /*0280*/  PLOP3.LUT P0, PT, PT, PT, UP0, 0x80, 0x8 ;  /* 0x000000000008781c */ /* 0x000fda0003f0f008 */
[----:B------:R-:W-:Y:S05]  /*0290*/  @!P0 EXIT ;  /* 0x000000000000894d */ /* 0x000fea0003800000 */
[----:B------:R-:W0:Y:S01]  /*02a0*/  LDCU.64 UR6, c[0x0][0x398] ;  /* 0x00007300ff0677ac */ /* 0x000e220008000a00 */
[----:B------:R-:W1:Y:S01]  /*02b0*/  LDCU.64 UR4, c[0x0][0x3a0] ;  /* 0x00007400ff0477ac */ /* 0x000e620008000a00 */
[----:B------:R-:W2:Y:S01]  /*02c0*/  LDCU UR10, c[0x0][0x38c] ;  /* 0x00007180ff0a77ac */ /* 0x000ea20008000800 */
[----:B------:R-:W3:Y:S01]  /*02d0*/  LDCU UR11, c[0x0][0x390] ;  /* 0x00007200ff0b77ac */ /* 0x000ee20008000800 */
[----:B0-----:R-:W-:Y:S02]  /*02e0*/  ULEA UR6, UP0, UR12, UR6, 0x3 ;  /* 0x000000060c067291 */ /* 0x001fe4000f8018ff */
[----:B-1----:R-:W-:Y:S02]  /*02f0*/  UIMAD.WIDE.U32 UR4, UR12, 0xc, UR4 ;  /* 0x0000000c0c0478a5 */ /* 0x002fe4000f8e0004 */
[----:B------:R-:W-:Y:S01]  /*0300*/  ULEA.HI.X UR7, UR12, UR7, UR9, 0x3, UP0 ;  /* 0x000000070c077291 */ /* 0x000fe200080f1c09 */
[----:B--2---:R-:W0:Y:S01]  /*0310*/  F2F.F64.F32 R14, UR10 ;  /* 0x0000000a000e7d10 */ /* 0x004e220008201800 */
[----:B------:R-:W-:-:S02]  /*0320*/  UIMAD UR10, UR9, 0xc, URZ ;  /* 0x0000000c090a78a4 */ /* 0x000fc4000f8e02ff */
[----:B------:R-:W-:-:S04]  /*0330*/  UIADD3 UR17, UP0, UPT, UR4, 0x8, URZ ;  /* 0x0000000804117890 */ /* 0x000fc8000ff1e0ff */
[----:B------:R-:W-:Y:S01]  /*0340*/  UIADD3.X UR4, UPT, UPT, UR5, UR10, URZ, UP0, !UPT ;  /* 0x0000000a05047290 */ /* 0x000fe200087fe4ff */
[----:B---3--:R-:W1:Y:S01]  /*0350*/  F2F.F64.F32 R8, UR11 ;  /* 0x0000000b00087d10 */ /* 0x008e620008201800 */
[----:B------:R-:W-:-:S12]  /*0360*/  UIADD3 UR11, UPT, UPT, -UR18, URZ, URZ ;  /* 0x000000ff120b7290 */ /* 0x000fd8000fffe1ff */
.L_x_17:
[----:B------:R-:W-:Y:S01]  /*0370*/  ISETP.GE.AND P0, PT, R3, UR8, PT ;  /* 0x0000000803007c0c */ /* 0x000fe2000bf06270 */
[----:B------:R-:W-:Y:S01]  /*0380*/  UIADD3 UR11, UPT, UPT, UR11, 0x1, URZ ;  /* 0x000000010b0b7890 */ /* 0x000fe2000fffe0ff */
[----:B------:R-:W-:Y:S03]  /*0390*/  BSSY.RECONVERGENT B0, `(.L_x_4) ;  /* 0x00000a8000007945 */ /* 0x000fe60003800200 */
[----:B------:R-:W-:-:S08]  /*03a0*/  UISETP.NE.AND UP0, UPT, UR11, URZ, UPT ;  /* 0x000000ff0b00728c */ /* 0x000fd0000bf05270 */
[----:B--2---:R-:W-:Y:S05]  /*03b0*/  @P0 BRA `(.L_x_5) ;  /* 0x0000000800940947 */ /* 0x004fea0003800000 */
[----:B------:R-:W-:Y:S02]  /*03c0*/  IMAD.U32 R4, RZ, RZ, UR17 ;  /* 0x00000011ff047e24 */ /* 0x000fe4000f8e00ff */
[----:B------:R-:W-:Y:S02]  /*03d0*/  IMAD.U32 R5, RZ, RZ, UR4 ;  /* 0x00000004ff057e24 */ /* 0x000fe4000f8e00ff */
[----:B------:R-:W-:-:S05]  /*03e0*/  IMAD.WIDE R4, R3, 0xc, R4 ;  /* 0x0000000c03047825 */ /* 0x000fca00078e0204 */
[----:B------:R-:W2:Y:S04]  /*03f0*/  LDG.E R7, desc[UR14][R4.64+-0x4] ;  /* 0xfffffc0e04077981 */ /* 0x000ea8000c1e1900 */
[----:B------:R-:W3:Y:S04]  /*0400*/  LDG.E R10, desc[UR14][R4.64+-0x8] ;  /* 0xfffff80e040a7981 */ /* 0x000ee8000c1e1900 */
[----:B------:R-:W4:Y:S01]  /*0410*/  LDG.E R0, desc[UR14][R4.64] ;  /* 0x0000000e04007981 */ /* 0x000f22000c1e1900 */
[----:B------:R-:W-:Y:S01]  /*0420*/  BSSY.RECONVERGENT B1, `(.L_x_6) ;  /* 0x0000011000017945 */ /* 0x000fe20003800200 */
[----:B--2---:R-:W-:-:S04]  /*0430*/  FMUL R11, R7, R7 ;  /* 0x00000007070b7220 */ /* 0x004fc80000400000 */
[----:B---3--:R-:W-:-:S04]  /*0440*/  FFMA R11, R10, R10, R11 ;  /* 0x0000000a0a0b7223 */ /* 0x008fc8000000000b */
[----:B----4-:R-:W-:-:S04]  /*0450*/  FFMA R6, R0, R0, R11 ;  /* 0x0000000000067223 */ /* 0x010fc8000000000b */
[----:B------:R2:W3:Y:S01]  /*0460*/  MUFU.RSQ R11, R6 ;  /* 0x00000006000b7308 */ /* 0x0004e20000001400 */
[----:B------:R-:W-:-:S04]  /*0470*/  IADD3 R2, PT, PT, R6, -0xd000000, RZ ;  /* 0xf300000006027810 */ /* 0x000fc80007ffe0ff */
[----:B------:R-:W-:-:S13]  /*0480*/  ISETP.GT.U32.AND P0, PT, R2, 0x727fffff, PT ;  /* 0x727fffff0200780c */ /* 0x000fda0003f04070 */
[----:B--23--:R-:W-:Y:S05]  /*0490*/  @!P0 BRA `(.L_x_7) ;  /* 0x0000000000148947 */ /* 0x00cfea0003800000 */
[----:B------:R-:W-:Y:S01]  /*04a0*/  IMAD.MOV.U32 R2, RZ, RZ, R6 ;  /* 0x000000ffff027224 */ /* 0x000fe200078e0006 */
[----:B------:R-:W-:-:S07]  /*04b0*/  MOV R19, 0x4d0 ;  /* 0x000004d000137802 */ /* 0x000fce0000000f00 */
[----:B01----:R-:W-:Y:S05]  /*04c0*/  CALL.REL.NOINC `($__internal_1_$__cuda_sm20_sqrt_rn_f32_slowpath) ;  /* 0x0000001800c47944 */ /* 0x003fea0003c00000 */
[----:B------:R-:W-:Y:S01]  /*04d0*/  IMAD.MOV.U32 R13, RZ, RZ, R2 ;  /* 0x000000ffff0d7224 */ /* 0x000fe200078e0002 */
[----:B------:R-:W-:Y:S06]  /*04e0*/  BRA `(.L_x_8) ;  /* 0x0000000000107947 */ /* 0x000fec0003800000 */
.L_x_7:
[----:B------:R-:W-:Y:S01]  /*04f0*/  FMUL.FTZ R13, R6, R11 ;  /* 0x0000000b060d7220 */ /* 0x000fe20000410000 */
[----:B------:R-:W-:-:S03]  /*0500*/  FMUL.FTZ R4, R11, 0.5 ;  /* 0x3f0000000b047820 */ /* 0x000fc60000410000 */
[----:B------:R-:W-:-:S04]  /*0510*/  FFMA R2, -R13, R13, R6 ;  /* 0x0000000d0d027223 */ /* 0x000fc80000000106 */
[----:B------:R-:W-:-:S07]  /*0520*/  FFMA R13, R2, R4, R13 ;  /* 0x00000004020d7223 */ /* 0x000fce000000000d */
.L_x_8:
[----:B------:R-:W-:Y:S05]  /*0530*/  BSYNC.RECONVERGENT B1 ;  /* 0x0000000000017941 */ /* 0x000fea0003800200 */
.L_x_6:
[CC--:B------:R-:W-:Y:S01]  /*0540*/  FSETP.GT.AND P2, PT, |R7|.reuse, |R10|.reuse, PT ;  /* 0x4000000a0700720b */ /* 0x0c0fe20003f44200 */
[----:B------:R-:W-:Y:S03]  /*0550*/  BSSY.RECONVERGENT B1, `(.L_x_9) ;  /* 0x000000f000017945 */ /* 0x000fe60003800200 */
[----:B------:R-:W-:Y:S02]  /*0560*/  FSEL R12, |R7|, |R10|, P2 ;  /* 0x4000000a070c7208 */ /* 0x000fe40001000200 */
[----:B------:R-:W-:Y:S02]  /*0570*/  FSEL R2, |R10|, |R7|, P2 ;  /* 0x400000070a027208 */ /* 0x000fe40001000200 */
[----:B------:R-:W2:Y:S08]  /*0580*/  MUFU.RCP R5, R12 ;  /* 0x0000000c00057308 */ /* 0x000eb00000001000 */
[----:B------:R-:W3:Y:S01]  /*0590*/  FCHK P0, R2, R12 ;  /* 0x0000000c02007302 */ /* 0x000ee20000000000 */
[----:B--2---:R-:W-:-:S04]  /*05a0*/  FFMA R4, -R12, R5, 1 ;  /* 0x3f8000000c047423 */ /* 0x004fc80000000105 */
[----:B------:R-:W-:-:S04]  /*05b0*/  FFMA R5, R5, R4, R5 ;  /* 0x0000000405057223 */ /* 0x000fc80000000005 */
[----:B------:R-:W-:-:S04]  /*05c0*/  FFMA R4, R2, R5, RZ ;  /* 0x0000000502047223 */ /* 0x000fc800000000ff */
[----:B------:R-:W-:-:S04]  /*05d0*/  FFMA R6, -R12, R4, R2 ;  /* 0x000000040c067223 */ /* 0x000fc80000000102 */
[----:B------:R-:W-:Y:S01]  /*05e0*/  FFMA R4, R5, R6, R4 ;  /* 0x0000000605047223 */ /* 0x000fe20000000004 */
[----:B---3--:R-:W-:Y:S06]  /*05f0*/  @!P0 BRA `(.L_x_10) ;  /* 0x0000000000108947 */ /* 0x008fec0003800000 */
[----:B------:R-:W-:Y:S02]  /*0600*/  MOV R20, R12 ;  /* 0x0000000c00147202 */ /* 0x000fe40000000f00 */
[----:B------:R-:W-:-:S07]  /*0610*/  MOV R4, 0x630 ;  /* 0x0000063000047802 */ /* 0x000fce0000000f00 */
[----:B01----:R-:W-:Y:S05]  /*0620*/  CALL.REL.NOINC `($__internal_2_$__cuda_sm3x_div_rn_noftz_f32_slowpath) ;  /* 0x0000001800c87944 */ /* 0x003fea0003c00000 */
[----:B------:R-:W-:-:S07]  /*0630*/  IMAD.MOV.U32 R4, RZ, RZ, R2 ;  /* 0x000000ffff047224 */ /* 0x000fce00078e0002 */
.L_x_10:
[----:B------:R-:W-:Y:S05]  /*0640*/  BSYNC.RECONVERGENT B1 ;  /* 0x0000000000017941 */ /* 0x000fea0003800200 */
.L_x_9:
[----:B------:R-:W-:Y:S02]  /*0650*/  IMAD.MOV.U32 R5, RZ, RZ, 0x3b33710b ;  /* 0x3b33710bff057424 */ /* 0x000fe400078e00ff */
[----:B------:R-:W-:Y:S01]  /*0660*/  FMUL R2, R4, R4 ;  /* 0x0000000404027220 */ /* 0x000fe20000400000 */
[----:B------:R-:W-:Y:S01]  /*0670*/  HFMA2 R16, -RZ, RZ, 1.857421875, -1409 ;  /* 0x3f6ee581ff107431 */ /* 0x000fe200000001ff */
[----:B------:R-:W-:Y:S01]  /*0680*/  ISETP.GE.AND P0, PT, R10, RZ, PT ;  /* 0x000000ff0a00720c */ /* 0x000fe20003f06270 */
[----:B------:R-:W2:Y:S01]  /*0690*/  MUFU.RCP R6, R13 ;  /* 0x0000000d00067308 */ /* 0x000ea20000001000 */
[----:B------:R-:W-:Y:S01]  /*06a0*/  FFMA R5, R2, R5, -0.015681877732276916504 ;  /* 0xbc80774802057423 */ /* 0x000fe20000000005 */
[C---:B------:R-:W-:Y:S01]  /*06b0*/  FSETP.NEU.AND P1, PT, |R10|.reuse, |R7|, PT ;  /* 0x400000070a00720b */ /* 0x040fe20003f2d200 */
[----:B------:R-:W-:Y:S01]  /*06c0*/  FADD R10, |R10|, |R7| ;  /* 0x400000070a0a7221 */ /* 0x000fe20000000200 */
[----:B------:R-:W-:Y:S01]  /*06d0*/  BSSY.RECONVERGENT B1, `(.L_x_11) ;  /* 0x0000020000017945 */ /* 0x000fe20003800200 */
[----:B------:R-:W-:-:S04]  /*06e0*/  FFMA R5, R2, R5, 0.042200751602649688721 ;  /* 0x3d2cdab202057423 */ /* 0x000fc80000000005 */
[----:B------:R-:W-:-:S04]  /*06f0*/  FFMA R5, R2, R5, -0.074792981147766113281 ;  /* 0xbd992d1002057423 */ /* 0x000fc80000000005 */
[----:B------:R-:W-:-:S04]  /*0700*/  FFMA R5, R2, R5, 0.10640415549278259277 ;  /* 0x3dd9ea6c02057423 */ /* 0x000fc80000000005 */
[----:B------:R-:W-:-:S04]  /*0710*/  FFMA R5, R2, R5, -0.14207722246646881104 ;  /* 0xbe117cb102057423 */ /* 0x000fc80000000005 */
[----:B------:R-:W-:-:S04]  /*0720*/  FFMA R5, R2, R5, 0.19993925094604492188 ;  /* 0x3e4cbce002057423 */ /* 0x000fc80000000005 */
[----:B------:R-:W-:-:S04]  /*0730*/  FFMA R5, R2, R5, -0.33333197236061096191 ;  /* 0xbeaaaa7d02057423 */ /* 0x000fc80000000005 */
[----:B------:R-:W-:-:S04]  /*0740*/  FMUL R5, R2, R5 ;  /* 0x0000000502057220 */ /* 0x000fc80000400000 */
[----:B------:R-:W-:Y:S01]  /*0750*/  FFMA R5, R5, R4, R4 ;  /* 0x0000000405057223 */ /* 0x000fe20000000004 */
[----:B------:R-:W-:-:S03]  /*0760*/  FSEL R4, R16, 1.8663789033889770508, P2 ;  /* 0x3feee58110047808 */ /* 0x000fc60001000000 */
[----:B------:R-:W-:-:S05]  /*0770*/  FFMA R2, R16, 1.6832555532455444336, -R5 ;  /* 0x3fd774eb10027823 */ /* 0x000fca0000000805 */
[-C--:B------:R-:W-:Y:S02]  /*0780*/  FSEL R2, R2, R5.reuse, P2 ;  /* 0x0000000502027208 */ /* 0x080fe40001000000 */
[----:B------:R-:W-:Y:S02]  /*0790*/  FSEL R5, R5, -R5, P2 ;  /* 0x8000000505057208 */ /* 0x000fe40001000000 */
[----:B------:R-:W-:-:S03]  /*07a0*/  FSETP.NEU.AND P2, PT, R12, RZ, PT ;  /* 0x000000ff0c00720b */ /* 0x000fc60003f4d000 */
[----:B------:R-:W-:Y:S01]  /*07b0*/  @!P0 FFMA R2, R4, 1.6832555532455444336, R5 ;  /* 0x3fd774eb04028823 */ /* 0x000fe20000000005 */
[----:B------:R-:W-:Y:S02]  /*07c0*/  IMAD.MOV.U32 R4, RZ, RZ, 0x4016cbe4 ;  /* 0x4016cbe4ff047424 */ /* 0x000fe400078e00ff */
[----:B--2---:R-:W-:-:S03]  /*07d0*/  FFMA R5, R6, -R13, 1 ;  /* 0x3f80000006057423 */ /* 0x004fc6000000080d */
[----:B------:R-:W-:Y:S01]  /*07e0*/  @!P1 FSEL R2, R4, 0.78539818525314331055, !P0 ;  /* 0x3f490fdb04029808 */ /* 0x000fe20004000000 */
[----:B------:R-:W2:Y:S01]  /*07f0*/  FCHK P1, R0, R13 ;  /* 0x0000000d00007302 */ /* 0x000ea20000020000 */
[----:B------:R-:W-:Y:S02]  /*0800*/  FFMA R5, R6, R5, R6 ;  /* 0x0000000506057223 */ /* 0x000fe40000000006 */
[----:B------:R-:W-:Y:S02]  /*0810*/  @!P2 FSEL R2, RZ, 3.1415927410125732422, P0 ;  /* 0x40490fdbff02a808 */ /* 0x000fe40000000000 */
[----:B------:R-:W-:Y:S01]  /*0820*/  FFMA R4, R0, R5, RZ ;  /* 0x0000000500047223 */ /* 0x000fe200000000ff */
[----:B------:R-:W-:Y:S02]  /*0830*/  FSETP.NAN.AND P0, PT, R10, R10, PT ;  /* 0x0000000a0a00720b */ /* 0x000fe40003f08000 */
[----:B------:R-:W-:Y:S01]  /*0840*/  LOP3.LUT R7, R2, 0x80000000, R7, 0xb8, !PT ;  /* 0x8000000002077812 */ /* 0x000fe200078eb807 */
[----:B------:R-:W-:-:S03]  /*0850*/  FFMA R6, R4, -R13, R0 ;  /* 0x8000000d04067223 */ /* 0x000fc60000000000 */
[----:B------:R-:W-:Y:S01]  /*0860*/  FSEL R7, R10, R7, P0 ;  /* 0x000000070a077208 */ /* 0x000fe20000000000 */
[----:B------:R-:W-:Y:S01]  /*0870*/  FFMA R2, R5, R6, R4 ;  /* 0x0000000605027223 */ /* 0x000fe20000000004 */
[----:B--2---:R-:W-:Y:S06]  /*0880*/  @!P1 BRA `(.L_x_12) ;  /* 0x0000000000109947 */ /* 0x004fec0003800000 */
[----:B------:R-:W-:Y:S01]  /*0890*/  IMAD.MOV.U32 R2, RZ, RZ, R0 ;  /* 0x000000ffff027224 */ /* 0x000fe200078e0000 */
[----:B------:R-:W-:Y:S02]  /*08a0*/  MOV R20, R13 ;  /* 0x0000000d00147202 */ /* 0x000fe40000000f00 */
[----:B------:R-:W-:-:S07]  /*08b0*/  MOV R4, 0x8d0 ;  /* 0x000008d000047802 */ /* 0x000fce0000000f00 */
[----:B01----:R-:W-:Y:S05]  /*08c0*/  CALL.REL.NOINC `($__internal_2_$__cuda_sm3x_div_rn_noftz_f32_slowpath) ;  /* 0x0000001800207944 */ /* 0x003fea0003c00000 */
.L_x_12:
[----:B------:R-:W-:Y:S05]  /*08d0*/  BSYNC.RECONVERGENT B1 ;  /* 0x0000000000017941 */ /* 0x000fea0003800200 */
.L_x_11:
[----:B------:R-:W2:Y:S01]  /*08e0*/  MUFU.RCP64H R11, 6.283184051513671875 ;  /* 0x401921fb000b7908 */ /* 0x000ea20000001800 */
[----:B------:R-:W-:Y:S01]  /*08f0*/  IMAD.MOV.U32 R5, RZ, RZ, 0x3f000000 ;  /* 0x3f000000ff057424 */ /* 0x000fe200078e00ff */
[C---:B------:R-:W-:Y:S01]  /*0900*/  FSETP.NEU.AND P1, PT, |R2|.reuse, 1, PT ;  /* 0x3f8000000200780b */ /* 0x040fe20003f2d200 */
[----:B------:R-:W-:Y:S01]  /*0910*/  IMAD.MOV.U32 R4, RZ, RZ, 0x54442d18 ;  /* 0x54442d18ff047424 */ /* 0x000fe200078e00ff */
[----:B------:R-:W-:Y:S01]  /*0920*/  UMOV UR12, 0x54442d18 ;  /* 0x54442d18000c7882 */ /* 0x000fe20000000000 */
[C---:B------:R-:W-:Y:S01]  /*0930*/  FFMA R0, |R2|.reuse, -R5, 0.5 ;  /* 0x3f00000002007423 */ /* 0x040fe20000000a05 */
[----:B------:R-:W-:Y:S01]  /*0940*/  MOV R5, 0x401921fb ;  /* 0x401921fb00057802 */ /* 0x000fe20000000f00 */
[----:B------:R-:W-:Y:S01]  /*0950*/  IMAD.MOV.U32 R10, RZ, RZ, 0x1 ;  /* 0x00000001ff0a7424 */ /* 0x000fe200078e00ff */
[----:B------:R-:W3:Y:S01]  /*0960*/  F2F.F64.F32 R18, R7 ;  /* 0x0000000700127310 */ /* 0x000ee20000201800 */
[----:B------:R-:W-:Y:S01]  /*0970*/  UMOV UR13, 0x400921fb ;  /* 0x400921fb000d7882 */ /* 0x000fe20000000000 */
[----:B------:R-:W-:Y:S01]  /*0980*/  FSETP.GT.AND P0, PT, |R2|, 0.56000000238418579102, PT ;  /* 0x3f0f5c290200780b */ /* 0x000fe20003f04200 */
[----:B------:R-:W-:Y:S05]  /*0990*/  BSSY.RECONVERGENT B1, `(.L_x_13) ;  /* 0x0000029000017945 */ /* 0x000fea0003800200 */
[----:B------:R-:W4:Y:S01]  /*09a0*/  MUFU.RSQ R17, R0 ;  /* 0x0000000000117308 */ /* 0x000f220000001400 */
[----:B--2---:R-:W-:-:S02]  /*09b0*/  DFMA R12, R10, -R4, 1 ;  /* 0x3ff000000a0c742b */ /* 0x004fc40000000804 */
[----:B---3--:R-:W-:-:S06]  /*09c0*/  DADD R18, R18, UR12 ;  /* 0x0000000c12127e29 */ /* 0x008fcc0008000000 */
[----:B------:R-:W-:-:S08]  /*09d0*/  DFMA R12, R12, R12, R12 ;  /* 0x0000000c0c0c722b */ /* 0x000fd0000000000c */
[----:B------:R-:W-:Y:S01]  /*09e0*/  DFMA R10, R10, R12, R10 ;  /* 0x0000000c0a0a722b */ /* 0x000fe2000000000a */
[----:B----4-:R-:W-:Y:S01]  /*09f0*/  FMUL R6, R0, R17 ;  /* 0x0000001100067220 */ /* 0x010fe20000400000 */
[----:B------:R-:W-:Y:S01]  /*0a00*/  FMUL R17, R17, -0.5 ;  /* 0xbf00000011117820 */ /* 0x000fe20000400000 */
[----:B------:R-:W-:-:S03]  /*0a10*/  FSETP.GEU.AND P3, PT, |R19|, 6.5827683646048100446e-37, PT ;  /* 0x036000001300780b */ /* 0x000fc60003f6e200 */
[C---:B------:R-:W-:Y:S02]  /*0a20*/  FFMA R17, R6.reuse, R17, 0.5 ;  /* 0x3f00000006117423 */ /* 0x040fe40000000011 */
[----:B------:R-:W-:Y:S02]  /*0a30*/  DFMA R12, R10, -R4, 1 ;  /* 0x3ff000000a0c742b */ /* 0x000fe40000000804 */
[----:B------:R-:W-:-:S05]  /*0a40*/  FFMA R17, R6, R17, R6 ;  /* 0x0000001106117223 */ /* 0x000fca0000000006 */
[----:B------:R-:W-:Y:S01]  /*0a50*/  FSEL R17, R17, RZ, P1 ;  /* 0x000000ff11117208 */ /* 0x000fe20000800000 */
[----:B------:R-:W-:Y:S01]  /*0a60*/  DFMA R10, R10, R12, R10 ;  /* 0x0000000c0a0a722b */ /* 0x000fe2000000000a */
[----:B------:R-:W-:Y:S01]  /*0a70*/  FSETP.GT.AND P1, PT, R2, 0.56000000238418579102, PT ;  /* 0x3f0f5c290200780b */ /* 0x000fe20003f24000 */
[----:B------:R-:W-:Y:S01]  /*0a80*/  IMAD.MOV.U32 R13, RZ, RZ, 0x3d10ecef ;  /* 0x3d10ecefff0d7424 */ /* 0x000fe200078e00ff */
[----:B------:R-:W-:-:S04]  /*0a90*/  FSEL R17, R17, |R2|, P0 ;  /* 0x4000000211117208 */ /* 0x000fc80000000000 */
[----:B------:R-:W-:Y:S01]  /*0aa0*/  LOP3.LUT R17, R17, 0x80000000, R2, 0xb8, !PT ;  /* 0x8000000011117812 */ /* 0x000fe200078eb802 */
[----:B------:R-:W-:-:S04]  /*0ab0*/  DMUL R6, R18, R10 ;  /* 0x0000000a12067228 */ /* 0x000fc80000000000 */
[----:B------:R-:W-:-:S04]  /*0ac0*/  FMUL R0, R17, R17 ;  /* 0x0000001111007220 */ /* 0x000fc80000400000 */
[----:B------:R-:W-:Y:S01]  /*0ad0*/  FFMA R13, R0, R13, 0.016980519518256187439 ;  /* 0x3c8b1abb000d7423 */ /* 0x000fe2000000000d */
[----:B------:R-:W-:-:S03]  /*0ae0*/  DFMA R4, R6, -R4, R18 ;  /* 0x800000040604722b */ /* 0x000fc60000000012 */
[----:B------:R-:W-:-:S04]  /*0af0*/  FFMA R13, R0, R13, 0.030762933194637298584 ;  /* 0x3cfc028c000d7423 */ /* 0x000fc8000000000d */
[C---:B------:R-:W-:Y:S01]  /*0b00*/  FFMA R13, R0.reuse, R13, 0.044709417968988418579 ;  /* 0x3d372139000d7423 */ /* 0x040fe2000000000d */
[----:B------:R-:W-:Y:S01]  /*0b10*/  DFMA R4, R10, R4, R6 ;  /* 0x000000040a04722b */ /* 0x000fe20000000006 */
[----:B------:R-:W-:Y:S02]  /*0b20*/  MOV R7, 0x3f6ee581 ;  /* 0x3f6ee58100077802 */ /* 0x000fe40000000f00 */
[----:B------:R-:W-:-:S04]  /*0b30*/  FFMA R13, R0, R13, 0.074989043176174163818 ;  /* 0x3d9993db000d7423 */ /* 0x000fc8000000000d */
[----:B------:R-:W-:-:S03]  /*0b40*/  FFMA R13, R0, R13, 0.16666707396507263184 ;  /* 0x3e2aaac6000d7423 */ /* 0x000fc6000000000d */
[----:B------:R-:W-:Y:S01]  /*0b50*/  FFMA R2, RZ, 2.3926990032196044922, R5 ;  /* 0x401921fbff027823 */ /* 0x000fe20000000005 */
[----:B------:R-:W-:-:S04]  /*0b60*/  FMUL R0, R0, R13 ;  /* 0x0000000d00007220 */ /* 0x000fc80000400000 */
[----:B------:R-:W-:Y:S01]  /*0b70*/  FSETP.GT.AND P2, PT, |R2|, 1.469367938527859385e-39, PT ;  /* 0x001000000200780b */ /* 0x000fe20003f44200 */
[----:B------:R-:W-:-:S05]  /*0b80*/  FFMA R13, R17, R0, R17 ;  /* 0x00000000110d7223 */ /* 0x000fca0000000011 */
[----:B------:R-:W-:-:S05]  /*0b90*/  FSEL R0, R13, -R13, P0 ;  /* 0x8000000d0d007208 */ /* 0x000fca0000000000 */
[----:B------:R-:W-:-:S04]  /*0ba0*/  @!P1 FFMA R13, R7, 1.6832555532455444336, R0 ;  /* 0x3fd774eb070d9823 */ /* 0x000fc80000000000 */
[----:B------:R-:W-:Y:S01]  /*0bb0*/  @P0 FADD R13, R13, R13 ;  /* 0x0000000d0d0d0221 */ /* 0x000fe20000000000 */
[----:B------:R-:W-:Y:S06]  /*0bc0*/  @P2 BRA P3, `(.L_x_14) ;  /* 0x0000000000142947 */ /* 0x000fec0001800000 */
[----:B------:R-:W-:Y:S01]  /*0bd0*/  IMAD.MOV.U32 R21, RZ, RZ, 0x401921fb ;  /* 0x401921fbff157424 */ /* 0x000fe200078e00ff */
[----:B------:R-:W-:-:S07]  /*0be0*/  MOV R0, 0xc00 ;  /* 0x00000c0000007802 */ /* 0x000fce0000000f00 */
[----:B01----:R-:W-:Y:S05]  /*0bf0*/  CALL.REL.NOINC `($__internal_0_$__cuda_sm20_div_rn_f64_full) ;  /* 0x0000000c00807944 */ /* 0x003fea0003c00000 */
[----:B------:R-:W-:Y:S01]  /*0c00*/  IMAD.MOV.U32 R4, RZ, RZ, R6 ;  /* 0x000000ffff047224 */ /* 0x000fe200078e0006 */
[----:B------:R-:W-:-:S07]  /*0c10*/  MOV R5, R7 ;  /* 0x0000000700057202 */ /* 0x000fce0000000f00 */
.L_x_14:
[----:B------:R-:W-:Y:S05]  /*0c20*/  BSYNC.RECONVERGENT B1 ;  /* 0x0000000000017941 */ /* 0x000fea0003800200 */
.L_x_13:
[----:B------:R-:W2:Y:S01]  /*0c30*/  MUFU.RCP64H R7, 3.1415920257568359375 ;  /* 0x400921fb00077908 */ /* 0x000ea20000001800 */
[----:B------:R-:W-:Y:S02]  /*0c40*/  HFMA2 R6, -RZ, RZ, 0, 5.9604644775390625e-08 ;  /* 0x00000001ff067431 */ /* 0x000fe400000001ff */
[----:B------:R-:W-:Y:S01]  /*0c50*/  IMAD.MOV.U32 R16, RZ, RZ, 0x54442d18 ;  /* 0x54442d18ff107424 */ /* 0x000fe200078e00ff */
[----:B0-----:R-:W-:Y:S01]  /*0c60*/  DMUL R4, R14, R4 ;  /* 0x000000040e047228 */ /* 0x001fe20000000000 */
[----:B------:R-:W-:Y:S01]  /*0c70*/  IMAD.MOV.U32 R17, RZ, RZ, 0x400921fb ;  /* 0x400921fbff117424 */ /* 0x000fe200078e00ff */
[----:B------:R-:W-:Y:S02]  /*0c80*/  BSSY.RECONVERGENT B1, `(.L_x_15) ;  /* 0x0000012000017945 */ /* 0x000fe40003800200 */
[----:B------:R-:W0:Y:S08]  /*0c90*/  F2F.F64.F32 R18, R13 ;  /* 0x0000000d00127310 */ /* 0x000e300000201800 */
[----:B------:R3:W4:Y:S01]  /*0ca0*/  F2F.F32.F64 R12, R4 ;  /* 0x00000004000c7310 */ /* 0x0007220000301000 */
[----:B--2---:R-:W-:Y:S01]  /*0cb0*/  DFMA R10, R6, -R16, 1 ;  /* 0x3ff00000060a742b */ /* 0x004fe20000000810 */
[----:B0-----:R-:W-:-:S07]  /*0cc0*/  FSETP.GEU.AND P1, PT, |R19|, 6.5827683646048100446e-37, PT ;  /* 0x036000001300780b */ /* 0x001fce0003f2e200 */
[----:B------:R-:W-:-:S08]  /*0cd0*/  DFMA R10, R10, R10, R10 ;  /* 0x0000000a0a0a722b */ /* 0x000fd0000000000a */
[----:B------:R-:W-:-:S08]  /*0ce0*/  DFMA R10, R6, R10, R6 ;  /* 0x0000000a060a722b */ /* 0x000fd00000000006 */
[----:B------:R-:W-:-:S08]  /*0cf0*/  DFMA R6, R10, -R16, 1 ;  /* 0x3ff000000a06742b */ /* 0x000fd00000000810 */
[----:B------:R-:W-:-:S08]  /*0d00*/  DFMA R6, R10, R6, R10 ;  /* 0x000000060a06722b */ /* 0x000fd0000000000a */
[----:B------:R-:W-:-:S08]  /*0d10*/  DMUL R10, R18, R6 ;  /* 0x00000006120a7228 */ /* 0x000fd00000000000 */
[----:B------:R-:W-:-:S08]  /*0d20*/  DFMA R16, R10, -R16, R18 ;  /* 0x800000100a10722b */ /* 0x000fd00000000012 */
[----:B------:R-:W-:-:S10]  /*0d30*/  DFMA R6, R6, R16, R10 ;  /* 0x000000100606722b */ /* 0x000fd4000000000a */
[----:B------:R-:W-:-:S05]  /*0d40*/  FFMA R0, RZ, 2.1426990032196044922, R7 ;  /* 0x400921fbff007823 */ /* 0x000fca0000000007 */
[----:B------:R-:W-:-:S13]  /*0d50*/  FSETP.GT.AND P0, PT, |R0|, 1.469367938527859385e-39, PT ;  /* 0x001000000000780b */ /* 0x000fda0003f04200 */
[----:B---34-:R-:W-:Y:S05]  /*0d60*/  @P0 BRA P1, `(.L_x_16) ;  /* 0x00000000000c0947 */ /* 0x018fea0000800000 */
[----:B------:R-:W-:Y:S01]  /*0d70*/  IMAD.MOV.U32 R21, RZ, RZ, 0x400921fb ;  /* 0x400921fbff157424 */ /* 0x000fe200078e00ff */
[----:B------:R-:W-:-:S07]  /*0d80*/  MOV R0, 0xda0 ;  /* 0x00000da000007802 */ /* 0x000fce0000000f00 */
[----:B-1----:R-:W-:Y:S05]  /*0d90*/  CALL.REL.NOINC `($__internal_0_$__cuda_sm20_div_rn_f64_full) ;  /* 0x0000000c00187944 */ /* 0x002fea0003c00000 */
.L_x_16:
[----:B------:R-:W-:Y:S05]  /*0da0*/  BSYNC.RECONVERGENT B1 ;  /* 0x0000000000017941 */ /* 0x000fea0003800200 */
.L_x_15:
[----:B-1----:R-:W-:Y:S01]  /*0db0*/  DMUL R6, R8, R6 ;  /* 0x0000000608067228 */ /* 0x002fe20000000000 */
[----:B------:R-:W-:Y:S01]  /*0dc0*/  MOV R5, UR7 ;  /* 0x0000000700057c02 */ /* 0x000fe20008000f00 */
[----:B------:R-:W-:-:S04]  /*0dd0*/  IMAD.U32 R4, RZ, RZ, UR6 ;  /* 0x00000006ff047e24 */ /* 0x000fc8000f8e00ff */
[----:B------:R-:W0:Y:S01]  /*0de0*/  F2F.F32.F64 R13, R6 ;  /* 0x00000006000d7310 */ /* 0x000e220000301000 */
[----:B------:R-:W-:-:S05]  /*0df0*/  IMAD.WIDE R4, R3, 0x8, R4 ;  /* 0x0000000803047825 */ /* 0x000fca00078e0204 */
[----:B0-----:R2:W-:Y:S02]  /*0e00*/  STG.E.64 desc[UR14][R4.64], R12 ;  /* 0x0000000c04007986 */ /* 0x0015e4000c101b0e */
.L_x_5:
[----:B------:R-:W-:Y:S05]  /*0e10*/  BSYNC.RECONVERGENT B0 ;  /* 0x0000000000007941 */ /* 0x000fea0003800200 */
.L_x_4:
[----:B------:R-:W-:Y:S01]  /*0e20*/  VIADD R3, R3, 0x80 ;  /* 0x0000008003037836 */ /* 0x000fe20000000000 */
[----:B------:R-:W-:Y:S06]  /*0e30*/  BRA.U UP0, `(.L_x_17) ;  /* 0xfffffff5004c7547 */ /* 0x000fec000b83ffff */
[----:B------:R-:W-:Y:S05]  /*0e40*/  EXIT ;  /* 0x000000000000794d */ /* 0x000fea0003800000 */
.L_x_3:
[----:B------:R-:W-:-:S06]  /*0e50*/  UISETP.GE.AND UP0, UPT, UR18, 0x1, UPT ;  /* 0x000000011200788c */ /* 0x000fcc000bf06270 */
[----:B------:R-:W-:-:S13]  /*0e60*/  PLOP3.LUT P0, PT, PT, PT, UP0, 0x80, 0x8 ;  /* 0x000000000008781c */ /* 0x000fda0003f0f008 */
[----:B------:R-:W-:Y:S05]  /*0e70*/  @!P0 EXIT ;  /* 0x000000000000894d */ /* 0x000fea0003800000 */
[----:B------:R-:W0:Y:S01]  /*0e80*/  LDCU UR10, c[0x0][0x390] ;  /* 0x00007200ff0a77ac */ /* 0x000e220008000800 */
[----:B------:R-:W1:Y:S01]  /*0e90*/  LDCU.64 UR6, c[0x0][0x398] ;  /* 0x00007300ff0677ac */ /* 0x000e620008000a00 */
[----:B------:R-:W2:Y:S01]  /*0ea0*/  LDCU.64 UR4, c[0x0][0x3a0] ;  /* 0x00007400ff0477ac */ /* 0x000ea20008000a00 */
[----:B------:R-:W3:Y:S01]  /*0eb0*/  LDCU UR8, c[0x0][0x38c] ;  /* 0x00007180ff0877ac */ /* 0x000ee20008000800 */
[----:B0-----:R-:W0:Y:S01]  /*0ec0*/  F2F.F64.F32 R14, UR10 ;  /* 0x0000000a000e7d10 */ /* 0x001e220008201800 */
[----:B-1----:R-:W-:Y:S02]  /*0ed0*/  ULEA UR6, UP0, UR12, UR6, 0x3 ;  /* 0x000000060c067291 */ /* 0x002fe4000f8018ff */
[----:B--2---:R-:W-:Y:S02]  /*0ee0*/  UIMAD.WIDE.U32 UR4, UR12, 0xc, UR4 ;  /* 0x0000000c0c0478a5 */ /* 0x004fe4000f8e0004 */
[----:B------:R-:W-:-:S03]  /*0ef0*/  ULEA.HI.X UR7, UR12, UR7, UR9, 0x3, UP0 ;  /* 0x000000070c077291 */ /* 0x000fc600080f1c09 */
[----:B---3--:R-:W1:Y:S01]  /*0f00*/  F2F.F64.F32 R16, UR8 ;  /* 0x0000000800107d10 */ /* 0x008e620008201800 */
[----:B------:R-:W-:Y:S02]  /*0f10*/  UIMAD UR8, UR9, 0xc, URZ ;  /* 0x0000000c090878a4 */ /* 0x000fe4000f8e02ff */
[----:B------:R-:W-:Y:S02]  /*0f20*/  UIADD3 UR11, UP0, UPT, UR4, 0x8, URZ ;  /* 0x00000008040b7890 */ /* 0x000fe4000ff1e0ff */
[----:B------:R-:W-:Y:S02]  /*0f30*/  UIADD3 UR4, UPT, UPT, -UR18, URZ, URZ ;  /* 0x000000ff12047290 */ /* 0x000fe4000fffe1ff */
[----:B0-----:R-:W-:-:S12]  /*0f40*/  UIADD3.X UR8, UPT, UPT, UR5, UR8, URZ, UP0, !UPT ;  /* 0x0000000805087290 */ /* 0x001fd800087fe4ff */
.L_x_29:
[----:B------:R-:W-:Y:S01]  /*0f50*/  MOV R5, UR8 ;  /* 0x0000000800057c02 */ /* 0x000fe20008000f00 */
[----:B------:R-:W-:-:S04]  /*0f60*/  IMAD.U32 R4, RZ, RZ, UR11 ;  /* 0x0000000bff047e24 */ /* 0x000fc8000f8e00ff */
[----:B------:R-:W-:-:S05]  /*0f70*/  IMAD.WIDE R4, R3, 0xc, R4 ;  /* 0x0000000c03047825 */ /* 0x000fca00078e0204 */
[----:B------:R-:W2:Y:S04]  /*0f80*/  LDG.E R10, desc[UR14][R4.64+-0x4] ;  /* 0xfffffc0e040a7981 */ /* 0x000ea8000c1e1900 */
[----:B0-----:R-:W3:Y:S04]  /*0f90*/  LDG.E R9, desc[UR14][R4.64+-0x8] ;  /* 0xfffff80e04097981 */ /* 0x001ee8000c1e1900 */
[----:B------:R-:W4:Y:S01]  /*0fa0*/  LDG.E R0, desc[UR14][R4.64] ;  /* 0x0000000e04007981 */ /* 0x000f22000c1e1900 */
[----:B------:R-:W-:Y:S01]  /*0fb0*/  MOV R13, UR7 ;  /* 0x00000007000d7c02 */ /* 0x000fe20008000f00 */
[----:B------:R-:W-:Y:S01]  /*0fc0*/  IMAD.U32 R12, RZ, RZ, UR6 ;  /* 0x00000006ff0c7e24 */ /* 0x000fe2000f8e00ff */
[----:B------:R-:W-:Y:S03]  /*0fd0*/  BSSY.RECONVERGENT B0, `(.L_x_18) ;  /* 0x0000012000007945 */ /* 0x000fe60003800200 */
[----:B------:R-:W-:-:S04]  /*0fe0*/  IMAD.WIDE R12, R3, 0x8, R12 ;  /* 0x00000008030c7825 */ /* 0x000fc800078e020c */
[----:B--2---:R-:W-:-:S04]  /*0ff0*/  FMUL R2, R10, R10 ;  /* 0x0000000a0a027220 */ /* 0x004fc80000400000 */
[----:B---3--:R-:W-:-:S04]  /*1000*/  FFMA R7, R9, R9, R2 ;  /* 0x0000000909077223 */ /* 0x008fc80000000002 */
[----:B----4-:R-:W-:-:S04]  /*1010*/  FFMA R6, R0, R0, R7 ;  /* 0x0000000000067223 */ /* 0x010fc80000000007 */
[----:B------:R-:W-:Y:S01]  /*1020*/  VIADD R2, R6, 0xf3000000 ;  /* 0xf300000006027836 */ /* 0x000fe20000000000 */
[----:B------:R0:W2:Y:S04]  /*1030*/  MUFU.RSQ R11, R6 ;  /* 0x00000006000b7308 */ /* 0x0000a80000001400 */
[----:B------:R-:W-:-:S13]  /*1040*/  ISETP.GT.U32.AND P0, PT, R2, 0x727fffff, PT ;  /* 0x727fffff0200780c */ /* 0x000fda0003f04070 */
[----:B0-2---:R-:W-:Y:S05]  /*1050*/  @!P0 BRA `(.L_x_19) ;  /* 0x0000000000148947 */ /* 0x005fea0003800000 */
[----:B------:R-:W-:Y:S01]  /*1060*/  IMAD.MOV.U32 R2, RZ, RZ, R6 ;  /* 0x000000ffff027224 */ /* 0x000fe200078e0006 */
[----:B------:R-:W-:-:S07]  /*1070*/  MOV R19, 0x1090 ;  /* 0x0000109000137802 */ /* 0x000fce0000000f00 */
[----:B-1----:R-:W-:Y:S05]  /*1080*/  CALL.REL.NOINC `($__internal_1_$__cuda_sm20_sqrt_rn_f32_slowpath) ;  /* 0x0000000c00d47944 */ /* 0x002fea0003c00000 */
[----:B------:R-:W-:Y:S01]  /*1090*/  IMAD.MOV.U32 R7, RZ, RZ, R2 ;  /* 0x000000ffff077224 */ /* 0x000fe200078e0002 */
[----:B------:R-:W-:Y:S06]  /*10a0*/  BRA `(.L_x_20) ;  /* 0x0000000000107947 */ /* 0x000fec0003800000 */
.L_x_19:
[----:B------:R-:W-:Y:S01]  /*10b0*/  FMUL.FTZ R7, R6, R11 ;  /* 0x0000000b06077220 */ /* 0x000fe20000410000 */
[----:B------:R-:W-:-:S03]  /*10c0*/  FMUL.FTZ R4, R11, 0.5 ;  /* 0x3f0000000b047820 */ /* 0x000fc60000410000 */
[----:B------:R-:W-:-:S04]  /*10d0*/  FFMA R2, -R7, R7, R6 ;  /* 0x0000000707027223 */ /* 0x000fc80000000106 */
[----:B------:R-:W-:-:S07]  /*10e0*/  FFMA R7, R2, R4, R7 ;  /* 0x0000000402077223 */ /* 0x000fce0000000007 */
.L_x_20:
[----:B------:R-:W-:Y:S05]  /*10f0*/  BSYNC.RECONVERGENT B0 ;  /* 0x0000000000007941 */ /* 0x000fea0003800200 */
.L_x_18:
[CC--:B------:R-:W-:Y:S01]  /*1100*/  FSETP.GT.AND P2, PT, |R10|.reuse, |R9|.reuse, PT ;  /* 0x400000090a00720b */ /* 0x0c0fe20003f44200 */
[----:B------:R-:W-:Y:S03]  /*1110*/  BSSY.RECONVERGENT B0, `(.L_x_21) ;  /* 0x000000f000007945 */ /* 0x000fe60003800200 */
[----:B------:R-:W-:Y:S02]  /*1120*/  FSEL R8, |R10|, |R9|, P2 ;  /* 0x400000090a087208 */ /* 0x000fe40001000200 */
[----:B------:R-:W-:Y:S02]  /*1130*/  FSEL R2, |R9|, |R10|, P2 ;  /* 0x4000000a09027208 */ /* 0x000fe40001000200 */
[----:B------:R-:W0:Y:S08]  /*1140*/  MUFU.RCP R5, R8 ;  /* 0x0000000800057308 */ /* 0x000e300000001000 */
[----:B------:R-:W2:Y:S01]  /*1150*/  FCHK P0, R2, R8 ;  /* 0x0000000802007302 */ /* 0x000ea20000000000 */
[----:B0-----:R-:W-:-:S04]  /*1160*/  FFMA R4, -R8, R5, 1 ;  /* 0x3f80000008047423 */ /* 0x001fc80000000105 */
[----:B------:R-:W-:-:S04]  /*1170*/  FFMA R5, R5, R4, R5 ;  /* 0x0000000405057223 */ /* 0x000fc80000000005 */
[----:B------:R-:W-:-:S04]  /*1180*/  FFMA R4, R2, R5, RZ ;  /* 0x0000000502047223 */ /* 0x000fc800000000ff */
[----:B------:R-:W-:-:S04]  /*1190*/  FFMA R6, -R8, R4, R2 ;  /* 0x0000000408067223 */ /* 0x000fc80000000102 */
[----:B------:R-:W-:Y:S01]  /*11a0*/  FFMA R4, R5, R6, R4 ;  /* 0x0000000605047223 */ /* 0x000fe20000000004 */
[----:B--2---:R-:W-:Y:S06]  /*11b0*/  @!P0 BRA `(.L_x_22) ;  /* 0x0000000000108947 */ /* 0x004fec0003800000 */
[----:B------:R-:W-:Y:S02]  /*11c0*/  MOV R20, R8 ;  /* 0x0000000800147202 */ /* 0x000fe40000000f00 */
[----:B------:R-:W-:-:S07]  /*11d0*/  MOV R4, 0x11f0 ;  /* 0x000011f000047802 */ /* 0x000fce0000000f00 */
[----:B-1----:R-:W-:Y:S05]  /*11e0*/  CALL.REL.NOINC `($__internal_2_$__cuda_sm3x_div_rn_noftz_f32_slowpath) ;  /* 0x0000000c00d87944 */ /* 0x002fea0003c00000 */
[----:B------:R-:W-:-:S07]  /*11f0*/  IMAD.MOV.U32 R4, RZ, RZ, R2 ;  /* 0x000000ffff047224 */ /* 0x000fce00078e0002 */
.L_x_22:
[----:B------:R-:W-:Y:S05]  /*1200*/  BSYNC.RECONVERGENT B0 ;  /* 0x0000000000007941 */ /* 0x000fea0003800200 */
.L_x_21:
[----:B------:R-:W-:Y:S02]  /*1210*/  IMAD.MOV.U32 R5, RZ, RZ, 0x3b33710b ;  /* 0x3b33710bff057424 */ /* 0x000fe400078e00ff */
[----:B------:R-:W-:Y:S01]  /*1220*/  FMUL R2, R4, R4 ;  /* 0x0000000404027220 */ /* 0x000fe20000400000 */
[----:B------:R-:W-:Y:S01]  /*1230*/  HFMA2 R18, -RZ, RZ, 1.857421875, -1409 ;  /* 0x3f6ee581ff127431 */ /* 0x000fe200000001ff */
[----:B------:R-:W0:Y:S01]  /*1240*/  MUFU.RCP R6, R7 ;  /* 0x0000000700067308 */ /* 0x000e220000001000 */
[C---:B------:R-:W-:Y:S01]  /*1250*/  ISETP.GE.AND P0, PT, R9.reuse, RZ, PT ;  /* 0x000000ff0900720c */ /* 0x040fe20003f06270 */
[C---:B------:R-:W-:Y:S01]  /*1260*/  FFMA R5, R2.reuse, R5, -0.015681877732276916504 ;  /* 0xbc80774802057423 */ /* 0x040fe20000000005 */
[----:B------:R-:W-:Y:S01]  /*1270*/  FSETP.NEU.AND P1, PT, |R9|, |R10|, PT ;  /* 0x4000000a0900720b */ /* 0x000fe20003f2d200 */
[----:B------:R-:W-:Y:S02]  /*1280*/  BSSY.RECONVERGENT B0, `(.L_x_23) ;  /* 0x0000021000007945 */ /* 0x000fe40003800200 */
        /* <DEDUP_REMOVED lines=10> */
[-C--:B------:R-:W-:Y:S01]  /*1330*/  FSEL R11, R2, R5.reuse, P2 ;  /* 0x00000005020b7208 */ /* 0x080fe20001000000 */
[----:B------:R-:W-:Y:S01]  /*1340*/  IMAD.MOV.U32 R2, RZ, RZ, 0x4016cbe4 ;  /* 0x4016cbe4ff027424 */ /* 0x000fe200078e00ff */
[----:B------:R-:W-:Y:S02]  /*1350*/  FSEL R5, R5, -R5, P2 ;  /* 0x8000000505057208 */ /* 0x000fe40001000000 */
[----:B------:R-:W-:Y:S01]  /*1360*/  FSETP.NEU.AND P2, PT, R8, RZ, PT ;  /* 0x000000ff0800720b */ /* 0x000fe20003f4d000 */
[----:B------:R-:W-:Y:S02]  /*1370*/  FADD R8, |R9|, |R10| ;  /* 0x4000000a09087221 */ /* 0x000fe40000000200 */
[----:B------:R-:W-:Y:S01]  /*1380*/  @!P0 FFMA R11, R4, 1.6832555532455444336, R5 ;  /* 0x3fd774eb040b8823 */ /* 0x000fe20000000005 */
[----:B------:R-:W-:Y:S01]  /*1390*/  @!P1 FSEL R11, R2, 0.78539818525314331055, !P0 ;  /* 0x3f490fdb020b9808 */ /* 0x000fe20004000000 */
[----:B------:R-:W2:Y:S01]  /*13a0*/  FCHK P1, R0, R7 ;  /* 0x0000000700007302 */ /* 0x000ea20000020000 */
[----:B0-----:R-:W-:-:S04]  /*13b0*/  FFMA R5, R6, -R7, 1 ;  /* 0x3f80000006057423 */ /* 0x001fc80000000807 */
[----:B------:R-:W-:-:S03]  /*13c0*/  FFMA R5, R6, R5, R6 ;  /* 0x0000000506057223 */ /* 0x000fc60000000006 */
[----:B------:R-:W-:Y:S01]  /*13d0*/  @!P2 FSEL R11, RZ, 3.1415927410125732422, P0 ;  /* 0x40490fdbff0ba808 */ /* 0x000fe20000000000 */
        /* <DEDUP_REMOVED lines=10> */
[----:B-1----:R-:W-:Y:S05]  /*1480*/  CALL.REL.NOINC `($__internal_2_$__cuda_sm3x_div_rn_noftz_f32_slowpath) ;  /* 0x0000000c00307944 */ /* 0x002fea0003c00000 */
.L_x_24:
[----:B------:R-:W-:Y:S05]  /*1490*/  BSYNC.RECONVERGENT B0 ;  /* 0x0000000000007941 */ /* 0x000fea0003800200 */
.L_x_23:
[----:B------:R-:W0:Y:S01]  /*14a0*/  MUFU.RCP64H R7, 6.283184051513671875 ;  /* 0x401921fb00077908 */ /* 0x000e220000001800 */
[----:B------:R-:W-:Y:S01]  /*14b0*/  IMAD.MOV.U32 R5, RZ, RZ, 0x3f000000 ;  /* 0x3f000000ff057424 */ /* 0x000fe200078e00ff */
[C---:B------:R-:W-:Y:S01]  /*14c0*/  FSETP.NEU.AND P1, PT, |R2|.reuse, 1, PT ;  /* 0x3f8000000200780b */ /* 0x040fe20003f2d200 */
[----:B------:R-:W-:Y:S01]  /*14d0*/  IMAD.MOV.U32 R4, RZ, RZ, 0x54442d18 ;  /* 0x54442d18ff047424 */ /* 0x000fe200078e00ff */
[C---:B------:R-:W-:Y:S01]  /*14e0*/  FSETP.GT.AND P0, PT, |R2|.reuse, 0.56000000238418579102, PT ;  /* 0x3f0f5c290200780b */ /* 0x040fe20003f04200 */
[----:B------:R-:W-:Y:S01]  /*14f0*/  FFMA R0, |R2|, -R5, 0.5 ;  /* 0x3f00000002007423 */ /* 0x000fe20000000a05 */
[----:B------:R-:W-:Y:S01]  /*1500*/  MOV R5, 0x401921fb ;  /* 0x401921fb00057802 */ /* 0x000fe20000000f00 */
[----:B------:R-:W-:Y:S01]  /*1510*/  IMAD.MOV.U32 R6, RZ, RZ, 0x1 ;  /* 0x00000001ff067424 */ /* 0x000fe200078e00ff */
[----:B------:R-:W-:Y:S01]  /*1520*/  UMOV UR12, 0x54442d18 ;  /* 0x54442d18000c7882 */ /* 0x000fe20000000000 */
[----:B------:R-:W2:Y:S01]  /*1530*/  MUFU.RSQ R9, R0 ;  /* 0x0000000000097308 */ /* 0x000ea20000001400 */
[----:B------:R-:W-:Y:S01]  /*1540*/  UMOV UR13, 0x400921fb ;  /* 0x400921fb000d7882 */ /* 0x000fe20000000000 */
[----:B------:R-:W-:Y:S02]  /*1550*/  BSSY.RECONVERGENT B0, `(.L_x_25) ;  /* 0x0000029000007945 */ /* 0x000fe40003800200 */
[----:B0-----:R-:W-:-:S08]  /*1560*/  DFMA R10, R6, -R4, 1 ;  /* 0x3ff00000060a742b */ /* 0x001fd00000000804 */
[----:B------:R-:W-:Y:S01]  /*1570*/  DFMA R10, R10, R10, R10 ;  /* 0x0000000a0a0a722b */ /* 0x000fe2000000000a */
[----:B--2---:R-:W-:Y:S01]  /*1580*/  FMUL R18, R0, R9 ;  /* 0x0000000900127220 */ /* 0x004fe20000400000 */
[----:B------:R-:W-:Y:S02]  /*1590*/  FMUL R19, R9, -0.5 ;  /* 0xbf00000009137820 */ /* 0x000fe40000400000 */
[----:B------:R-:W0:Y:S02]  /*15a0*/  F2F.F64.F32 R8, R8 ;  /* 0x0000000800087310 */ /* 0x000e240000201800 */
[C---:B------:R-:W-:Y:S02]  /*15b0*/  FFMA R19, R18.reuse, R19, 0.5 ;  /* 0x3f00000012137423 */ /* 0x040fe40000000013 */
[----:B------:R-:W-:Y:S02]  /*15c0*/  DFMA R6, R6, R10, R6 ;  /* 0x0000000a0606722b */ /* 0x000fe40000000006 */
[----:B------:R-:W-:-:S05]  /*15d0*/  FFMA R19, R18, R19, R18 ;  /* 0x0000001312137223 */ /* 0x000fca0000000012 */
[----:B------:R-:W-:Y:S01]  /*15e0*/  FSEL R19, R19, RZ, P1 ;  /* 0x000000ff13137208 */ /* 0x000fe20000800000 */
[----:B------:R-:W-:Y:S01]  /*15f0*/  DFMA R10, R6, -R4, 1 ;  /* 0x3ff00000060a742b */ /* 0x000fe20000000804 */
[----:B------:R-:W-:Y:S02]  /*1600*/  FSETP.GT.AND P1, PT, R2, 0.56000000238418579102, PT ;  /* 0x3f0f5c290200780b */ /* 0x000fe40003f24000 */
[----:B------:R-:W-:Y:S01]  /*1610*/  FSEL R21, R19, |R2|, P0 ;  /* 0x4000000213157208 */ /* 0x000fe20000000000 */
[----:B0-----:R-:W-:-:S03]  /*1620*/  DADD R18, R8, UR12 ;  /* 0x0000000c08127e29 */ /* 0x001fc60008000000 */
[----:B------:R-:W-:Y:S01]  /*1630*/  LOP3.LUT R21, R21, 0x80000000, R2, 0xb8, !PT ;  /* 0x8000000015157812 */ /* 0x000fe200078eb802 */
[----:B------:R-:W-:Y:S01]  /*1640*/  DFMA R6, R6, R10, R6 ;  /* 0x0000000a0606722b */ /* 0x000fe20000000006 */
[----:B------:R-:W-:-:S03]  /*1650*/  IMAD.MOV.U32 R11, RZ, RZ, 0x3d10ecef ;  /* 0x3d10ecefff0b7424 */ /* 0x000fc600078e00ff */
[----:B------:R-:W-:Y:S02]  /*1660*/  FMUL R0, R21, R21 ;  /* 0x0000001515007220 */ /* 0x000fe40000400000 */
[----:B------:R-:W-:Y:S02]  /*1670*/  FSETP.GEU.AND P3, PT, |R19|, 6.5827683646048100446e-37, PT ;  /* 0x036000001300780b */ /* 0x000fe40003f6e200 */
[----:B------:R-:W-:Y:S01]  /*1680*/  DMUL R8, R6, R18 ;  /* 0x0000001206087228 */ /* 0x000fe20000000000 */
[----:B------:R-:W-:-:S04]  /*1690*/  FFMA R11, R0, R11, 0.016980519518256187439 ;  /* 0x3c8b1abb000b7423 */ /* 0x000fc8000000000b */
[----:B------:R-:W-:-:S03]  /*16a0*/  FFMA R11, R0, R11, 0.030762933194637298584 ;  /* 0x3cfc028c000b7423 */ /* 0x000fc6000000000b */
[----:B------:R-:W-:Y:S01]  /*16b0*/  DFMA R4, R8, -R4, R18 ;  /* 0x800000040804722b */ /* 0x000fe20000000012 */
[----:B------:R-:W-:-:S04]  /*16c0*/  FFMA R11, R0, R11, 0.044709417968988418579 ;  /* 0x3d372139000b7423 */ /* 0x000fc8000000000b */
[----:B------:R-:W-:-:S03]  /*16d0*/  FFMA R11, R0, R11, 0.074989043176174163818 ;  /* 0x3d9993db000b7423 */ /* 0x000fc6000000000b */
[----:B------:R-:W-:Y:S01]  /*16e0*/  DFMA R4, R6, R4, R8 ;  /* 0x000000040604722b */ /* 0x000fe20000000008 */
[----:B------:R-:W-:Y:S01]  /*16f0*/  FFMA R11, R0, R11, 0.16666707396507263184 ;  /* 0x3e2aaac6000b7423 */ /* 0x000fe2000000000b */
[----:B------:R-:W-:-:S03]  /*1700*/  MOV R7, 0x3f6ee581 ;  /* 0x3f6ee58100077802 */ /* 0x000fc60000000f00 */
[----:B------:R-:W-:-:S04]  /*1710*/  FMUL R0, R0, R11 ;  /* 0x0000000b00007220 */ /* 0x000fc80000400000 */
[----:B------:R-:W-:Y:S01]  /*1720*/  FFMA R9, R21, R0, R21 ;  /* 0x0000000015097223 */ /* 0x000fe20000000015 */
[----:B------:R-:W-:-:S04]  /*1730*/  FFMA R2, RZ, 2.3926990032196044922, R5 ;  /* 0x401921fbff027823 */ /* 0x000fc80000000005 */
[----:B------:R-:W-:Y:S02]  /*1740*/  FSEL R0, R9, -R9, P0 ;  /* 0x8000000909007208 */ /* 0x000fe40000000000 */
[----:B------:R-:W-:-:S03]  /*1750*/  FSETP.GT.AND P2, PT, |R2|, 1.469367938527859385e-39, PT ;  /* 0x001000000200780b */ /* 0x000fc60003f44200 */
[----:B------:R-:W-:-:S04]  /*1760*/  @!P1 FFMA R9, R7, 1.6832555532455444336, R0 ;  /* 0x3fd774eb07099823 */ /* 0x000fc80000000000 */
[----:B------:R-:W-:-:S06]  /*1770*/  @P0 FADD R9, R9, R9 ;  /* 0x0000000909090221 */ /* 0x000fcc0000000000 */
[----:B------:R-:W-:Y:S05]  /*1780*/  @P2 BRA P3, `(.L_x_26) ;  /* 0x0000000000142947 */ /* 0x000fea0001800000 */
[----:B------:R-:W-:Y:S01]  /*1790*/  IMAD.MOV.U32 R21, RZ, RZ, 0x401921fb ;  /* 0x401921fbff157424 */ /* 0x000fe200078e00ff */
[----:B------:R-:W-:-:S07]  /*17a0*/  MOV R0, 0x17c0 ;  /* 0x000017c000007802 */ /* 0x000fce0000000f00 */
[----:B-1----:R-:W-:Y:S05]  /*17b0*/  CALL.REL.NOINC `($__internal_0_$__cuda_sm20_div_rn_f64_full) ;  /* 0x0000000000907944 */ /* 0x002fea0003c00000 */
[----:B------:R-:W-:Y:S01]  /*17c0*/  IMAD.MOV.U32 R4, RZ, RZ, R6 ;  /* 0x000000ffff047224 */ /* 0x000fe200078e0006 */
[----:B------:R-:W-:-:S07]  /*17d0*/  MOV R5, R7 ;  /* 0x0000000700057202 */ /* 0x000fce0000000f00 */
.L_x_26:
[----:B------:R-:W-:Y:S05]  /*17e0*/  BSYNC.RECONVERGENT B0 ;  /* 0x0000000000007941 */ /* 0x000fea0003800200 */
.L_x_25:
[----:B------:R-:W0:Y:S01]  /*17f0*/  MUFU.RCP64H R11, 3.1415920257568359375 ;  /* 0x400921fb000b7908 */ /* 0x000e220000001800 */
[----:B------:R-:W-:Y:S02]  /*1800*/  HFMA2 R10, -RZ, RZ, 0, 5.9604644775390625e-08 ;  /* 0x00000001ff0a7431 */ /* 0x000fe400000001ff */
[----:B------:R-:W-:Y:S01]  /*1810*/  IMAD.MOV.U32 R6, RZ, RZ, 0x54442d18 ;  /* 0x54442d18ff067424 */ /* 0x000fe200078e00ff */
[----:B-1----:R-:W-:Y:S01]  /*1820*/  DMUL R4, R16, R4 ;  /* 0x0000000410047228 */ /* 0x002fe20000000000 */
[----:B------:R-:W-:Y:S01]  /*1830*/  IMAD.MOV.U32 R7, RZ, RZ, 0x400921fb ;  /* 0x400921fbff077424 */ /* 0x000fe200078e00ff */
[----:B------:R-:W-:Y:S04]  /*1840*/  BSSY.RECONVERGENT B0, `(.L_x_27) ;  /* 0x0000012000007945 */ /* 0x000fe80003800200 */
[----:B------:R-:W-:Y:S01]  /*1850*/  F2F.F32.F64 R8, R4 ;  /* 0x0000000400087310 */ /* 0x000fe20000301000 */
[----:B0-----:R-:W-:-:S08]  /*1860*/  DFMA R18, R10, -R6, 1 ;  /* 0x3ff000000a12742b */ /* 0x001fd00000000806 */
[----:B------:R-:W-:-:S08]  /*1870*/  DFMA R18, R18, R18, R18 ;  /* 0x000000121212722b */ /* 0x000fd00000000012 */
[----:B------:R-:W-:Y:S02]  /*1880*/  DFMA R10, R10, R18, R10 ;  /* 0x000000120a0a722b */ /* 0x000fe4000000000a */
[----:B------:R-:W0:Y:S06]  /*1890*/  F2F.F64.F32 R18, R9 ;  /* 0x0000000900127310 */ /* 0x000e2c0000201800 */
[----:B------:R-:W-:-:S08]  /*18a0*/  DFMA R20, R10, -R6, 1 ;  /* 0x3ff000000a14742b */ /* 0x000fd00000000806 */
[----:B------:R-:W-:Y:S01]  /*18b0*/  DFMA R20, R10, R20, R10 ;  /* 0x000000140a14722b */ /* 0x000fe2000000000a */
[----:B0-----:R-:W-:-:S07]  /*18c0*/  FSETP.GEU.AND P1, PT, |R19|, 6.5827683646048100446e-37, PT ;  /* 0x036000001300780b */ /* 0x001fce0003f2e200 */
[----:B------:R-:W-:-:S08]  /*18d0*/  DMUL R10, R20, R18 ;  /* 0x00000012140a7228 */ /* 0x000fd00000000000 */
[----:B------:R-:W-:-:S08]  /*18e0*/  DFMA R6, R10, -R6, R18 ;  /* 0x800000060a06722b */ /* 0x000fd00000000012 */
[----:B------:R-:W-:-:S10]  /*18f0*/  DFMA R6, R20, R6, R10 ;  /* 0x000000061406722b */ /* 0x000fd4000000000a */
[----:B------:R-:W-:-:S05]  /*1900*/  FFMA R0, RZ, 2.1426990032196044922, R7 ;  /* 0x400921fbff007823 */ /* 0x000fca0000000007 */
[----:B------:R-:W-:-:S13]  /*1910*/  FSETP.GT.AND P0, PT, |R0|, 1.469367938527859385e-39, PT ;  /* 0x001000000000780b */ /* 0x000fda0003f04200 */
[----:B------:R-:W-:Y:S05]  /*1920*/  @P0 BRA P1, `(.L_x_28) ;  /* 0x00000000000c0947 */ /* 0x000fea0000800000 */
[----:B------:R-:W-:Y:S01]  /*1930*/  IMAD.MOV.U32 R21, RZ, RZ, 0x400921fb ;  /* 0x400921fbff157424 */ /* 0x000fe200078e00ff */
[----:B------:R-:W-:-:S07]  /*1940*/  MOV R0, 0x1960 ;  /* 0x0000196000007802 */ /* 0x000fce0000000f00 */
[----:B------:R-:W-:Y:S05]  /*1950*/  CALL.REL.NOINC `($__internal_0_$__cuda_sm20_div_rn_f64_full) ;  /* 0x0000000000287944 */ /* 0x000fea0003c00000 */
.L_x_28:
[----:B------:R-:W-:Y:S05]  /*1960*/  BSYNC.RECONVERGENT B0 ;  /* 0x0000000000007941 */ /* 0x000fea0003800200 */
.L_x_27:
[----:B------:R-:W-:Y:S01]  /*1970*/  DMUL R6, R14, R6 ;  /* 0x000000060e067228 */ /* 0x000fe20000000000 */
[----:B------:R-:W-:-:S05]  /*1980*/  UIADD3 UR5, UPT, UPT, UR4, 0x1, URZ ;  /* 0x0000000104057890 */ /* 0x000fca000fffe0ff */
[----:B------:R-:W0:Y:S01]  /*1990*/  F2F.F32.F64 R9, R6 ;  /* 0x0000000600097310 */ /* 0x000e220000301000 */
[----:B------:R-:W-:Y:S01]  /*19a0*/  ISETP.NE.AND P0, PT, RZ, UR5, PT ;  /* 0x00000005ff007c0c */ /* 0x000fe2000bf05270 */
[----:B0-----:R0:W-:-:S12]  /*19b0*/  STG.E.64 desc[UR14][R12.64], R8 ;  /* 0x000000080c007986 */ /* 0x0011d8000c101b0e */
[----:B------:R-:W-:Y:S05]  /*19c0*/  @!P0 EXIT ;  /* 0x000000000000894d */ /* 0x000fea0003800000 */
[----:B------:R-:W-:Y:S01]  /*19d0*/  VIADD R3, R3, 0x80 ;  /* 0x0000008003037836 */ /* 0x000fe20000000000 */
[----:B------:R-:W-:Y:S01]  /*19e0*/  UMOV UR4, UR5 ;  /* 0x0000000500047c82 */ /* 0x000fe20008000000 */
[----:B------:R-:W-:Y:S05]  /*19f0*/  BRA `(.L_x_29) ;  /* 0xfffffff400547947 */ /* 0x000fea000383ffff */
        .weak           $__internal_0_$__cuda_sm20_div_rn_f64_full
        .type           $__internal_0_$__cuda_sm20_div_rn_f64_full,@function
        .size           $__internal_0_$__cuda_sm20_div_rn_f64_full,($__internal_1_$__cuda_sm20_sqrt_rn_f32_slowpath - $__internal_0_$__cuda_sm20_div_rn_f64_full)
$__internal_0_$__cuda_sm20_div_rn_f64_full:
[C---:B------:R-:W-:Y:S01]  /*1a00*/  FSETP.GEU.AND P0, PT, |R21|.reuse, 1.469367938527859385e-39, PT ;  /* 0x001000001500780b */ /* 0x040fe20003f0e200 */
[----:B------:R-:W-:Y:S01]  /*1a10*/  IMAD.U32 R26, RZ, RZ, UR16 ;  /* 0x00000010ff1a7e24 */ /* 0x000fe2000f8e00ff */
[----:B------:R-:W-:Y:S01]  /*1a20*/  MOV R20, UR16 ;  /* 0x0000001000147c02 */ /* 0x000fe20008000f00 */
[----:B------:R-:W-:Y:S01]  /*1a30*/  IMAD.MOV.U32 R10, RZ, RZ, 0x1 ;  /* 0x00000001ff0a7424 */ /* 0x000fe200078e00ff */
[----:B------:R-:W-:Y:S01]  /*1a40*/  LOP3.LUT R2, R21, 0x800fffff, RZ, 0xc0, !PT ;  /* 0x800fffff15027812 */ /* 0x000fe200078ec0ff */
[----:B------:R-:W-:Y:S01]  /*1a50*/  BSSY.RECONVERGENT B2, `(.L_x_30) ;  /* 0x0000053000027945 */ /* 0x000fe20003800200 */
[C---:B------:R-:W-:Y:S02]  /*1a60*/  FSETP.GEU.AND P2, PT, |R19|.reuse, 1.469367938527859385e-39, PT ;  /* 0x001000001300780b */ /* 0x040fe40003f4e200 */
[----:B------:R-:W-:Y:S02]  /*1a70*/  LOP3.LUT R27, R2, 0x3ff00000, RZ, 0xfc, !PT ;  /* 0x3ff00000021b7812 */ /* 0x000fe400078efcff */
[----:B------:R-:W-:-:S02]  /*1a80*/  LOP3.LUT R2, R19, 0x7ff00000, RZ, 0xc0, !PT ;  /* 0x7ff0000013027812 */ /* 0x000fc400078ec0ff */
[----:B------:R-:W-:Y:S01]  /*1a90*/  LOP3.LUT R22, R21, 0x7ff00000, RZ, 0xc0, !PT ;  /* 0x7ff0000015167812 */ /* 0x000fe200078ec0ff */
[----:B------:R-:W-:Y:S01]  /*1aa0*/  @!P0 DMUL R26, R20, 8.98846567431157953865e+307 ;  /* 0x7fe00000141a8828 */ /* 0x000fe20000000000 */
[----:B------:R-:W-:Y:S02]  /*1ab0*/  MOV R4, 0x1ca00000 ;  /* 0x1ca0000000047802 */ /* 0x000fe40000000f00 */
[----:B------:R-:W-:-:S03]  /*1ac0*/  ISETP.GE.U32.AND P1, PT, R2, R22, PT ;  /* 0x000000160200720c */ /* 0x000fc60003f26070 */
[----:B------:R-:W0:Y:S01]  /*1ad0*/  MUFU.RCP64H R11, R27 ;  /* 0x0000001b000b7308 */ /* 0x000e220000001800 */
[----:B------:R-:W-:Y:S01]  /*1ae0*/  @!P2 LOP3.LUT R5, R21, 0x7ff00000, RZ, 0xc0, !PT ;  /* 0x7ff000001505a812 */ /* 0x000fe200078ec0ff */
[----:B------:R-:W-:Y:S02]  /*1af0*/  @!P2 IMAD.MOV.U32 R24, RZ, RZ, RZ ;  /* 0x000000ffff18a224 */ /* 0x000fe400078e00ff */
[----:B------:R-:W-:Y:S02]  /*1b00*/  @!P0 LOP3.LUT R22, R27, 0x7ff00000, RZ, 0xc0, !PT ;  /* 0x7ff000001b168812 */ /* 0x000fe400078ec0ff */
[----:B------:R-:W-:-:S04]  /*1b10*/  @!P2 ISETP.GE.U32.AND P3, PT, R2, R5, PT ;  /* 0x000000050200a20c */ /* 0x000fc80003f66070 */
[----:B------:R-:W-:-:S04]  /*1b20*/  @!P2 SEL R5, R4, 0x63400000, !P3 ;  /* 0x634000000405a807 */ /* 0x000fc80005800000 */
[----:B------:R-:W-:Y:S01]  /*1b30*/  @!P2 LOP3.LUT R5, R5, 0x80000000, R19, 0xf8, !PT ;  /* 0x800000000505a812 */ /* 0x000fe200078ef813 */
[----:B0-----:R-:W-:-:S03]  /*1b40*/  DFMA R6, R10, -R26, 1 ;  /* 0x3ff000000a06742b */ /* 0x001fc6000000081a */
[----:B------:R-:W-:Y:S02]  /*1b50*/  @!P2 LOP3.LUT R25, R5, 0x100000, RZ, 0xfc, !PT ;  /* 0x001000000519a812 */ /* 0x000fe400078efcff */
[----:B------:R-:W-:-:S03]  /*1b60*/  MOV R5, R2 ;  /* 0x0000000200057202 */ /* 0x000fc60000000f00 */
[----:B------:R-:W-:-:S08]  /*1b70*/  DFMA R6, R6, R6, R6 ;  /* 0x000000060606722b */ /* 0x000fd00000000006 */
[----:B------:R-:W-:Y:S01]  /*1b80*/  DFMA R6, R10, R6, R10 ;  /* 0x000000060a06722b */ /* 0x000fe2000000000a */
[----:B------:R-:W-:Y:S01]  /*1b90*/  SEL R11, R4, 0x63400000, !P1 ;  /* 0x63400000040b7807 */ /* 0x000fe20004800000 */
[----:B------:R-:W-:-:S03]  /*1ba0*/  IMAD.MOV.U32 R10, RZ, RZ, R18 ;  /* 0x000000ffff0a7224 */ /* 0x000fc600078e0012 */
[----:B------:R-:W-:-:S03]  /*1bb0*/  LOP3.LUT R11, R11, 0x800fffff, R19, 0xf8, !PT ;  /* 0x800fffff0b0b7812 */ /* 0x000fc600078ef813 */
[----:B------:R-:W-:-:S03]  /*1bc0*/  DFMA R28, R6, -R26, 1 ;  /* 0x3ff00000061c742b */ /* 0x000fc6000000081a */
[----:B------:R-:W-:-:S05]  /*1bd0*/  @!P2 DFMA R10, R10, 2, -R24 ;  /* 0x400000000a0aa82b */ /* 0x000fca0000000818 */
[----:B------:R-:W-:-:S05]  /*1be0*/  DFMA R28, R6, R28, R6 ;  /* 0x0000001c061c722b */ /* 0x000fca0000000006 */
[----:B------:R-:W-:-:S03]  /*1bf0*/  @!P2 LOP3.LUT R5, R11, 0x7ff00000, RZ, 0xc0, !PT ;  /* 0x7ff000000b05a812 */ /* 0x000fc600078ec0ff */
[----:B------:R-:W-:Y:S02]  /*1c00*/  DMUL R24, R28, R10 ;  /* 0x0000000a1c187228 */ /* 0x000fe40000000000 */
[----:B------:R-:W-:-:S06]  /*1c10*/  VIADD R23, R5, 0xffffffff ;  /* 0xffffffff05177836 */ /* 0x000fcc0000000000 */
[----:B------:R-:W-:Y:S01]  /*1c20*/  DFMA R6, R24, -R26, R10 ;  /* 0x8000001a1806722b */ /* 0x000fe2000000000a */
[----:B------:R-:W-:-:S07]  /*1c30*/  ISETP.GT.U32.AND P0, PT, R23, 0x7feffffe, PT ;  /* 0x7feffffe1700780c */ /* 0x000fce0003f04070 */
[----:B------:R-:W-:Y:S01]  /*1c40*/  DFMA R6, R28, R6, R24 ;  /* 0x000000061c06722b */ /* 0x000fe20000000018 */
[----:B------:R-:W-:-:S05]  /*1c50*/  VIADD R24, R22, 0xffffffff ;  /* 0xffffffff16187836 */ /* 0x000fca0000000000 */
[----:B------:R-:W-:-:S13]  /*1c60*/  ISETP.GT.U32.OR P0, PT, R24, 0x7feffffe, P0 ;  /* 0x7feffffe1800780c */ /* 0x000fda0000704470 */
[----:B------:R-:W-:Y:S05]  /*1c70*/  @P0 BRA `(.L_x_31) ;  /* 0x00000000006c0947 */ /* 0x000fea0003800000 */
[----:B------:R-:W-:-:S04]  /*1c80*/  LOP3.LUT R19, R21, 0x7ff00000, RZ, 0xc0, !PT ;  /* 0x7ff0000015137812 */ /* 0x000fc800078ec0ff */
[CC--:B------:R-:W-:Y:S02]  /*1c90*/  VIADDMNMX R5, R2.reuse, -R19.reuse, 0xb9600000, !PT ;  /* 0xb960000002057446 */ /* 0x0c0fe40007800913 */
[----:B------:R-:W-:Y:S02]  /*1ca0*/  ISETP.GE.U32.AND P0, PT, R2, R19, PT ;  /* 0x000000130200720c */ /* 0x000fe40003f06070 */
[----:B------:R-:W-:Y:S02]  /*1cb0*/  VIMNMX R2, PT, PT, R5, 0x46a00000, PT ;  /* 0x46a0000005027848 */ /* 0x000fe40003fe0100 */
[----:B------:R-:W-:Y:S01]  /*1cc0*/  SEL R5, R4, 0x63400000, !P0 ;  /* 0x6340000004057807 */ /* 0x000fe20004000000 */
[----:B------:R-:W-:-:S03]  /*1cd0*/  IMAD.MOV.U32 R4, RZ, RZ, RZ ;  /* 0x000000ffff047224 */ /* 0x000fc600078e00ff */
[----:B------:R-:W-:-:S05]  /*1ce0*/  IADD3 R2, PT, PT, -R5, R2, RZ ;  /* 0x0000000205027210 */ /* 0x000fca0007ffe1ff */
[----:B------:R-:W-:-:S06]  /*1cf0*/  VIADD R5, R2, 0x7fe00000 ;  /* 0x7fe0000002057836 */ /* 0x000fcc0000000000 */
[----:B------:R-:W-:-:S10]  /*1d00*/  DMUL R24, R6, R4 ;  /* 0x0000000406187228 */ /* 0x000fd40000000000 */
[----:B------:R-:W-:-:S13]  /*1d10*/  FSETP.GTU.AND P0, PT, |R25|, 1.469367938527859385e-39, PT ;  /* 0x001000001900780b */ /* 0x000fda0003f0c200 */
[----:B------:R-:W-:Y:S05]  /*1d20*/  @P0 BRA `(.L_x_32) ;  /* 0x0000000000940947 */ /* 0x000fea0003800000 */
[----:B------:R-:W-:-:S06]  /*1d30*/  DFMA R10, R6, -R26, R10 ;  /* 0x8000001a060a722b */ /* 0x000fcc000000000a */
[----:B------:R-:W-:-:S04]  /*1d40*/  MOV R10, RZ ;  /* 0x000000ff000a7202 */ /* 0x000fc80000000f00 */
[C---:B------:R-:W-:Y:S02]  /*1d50*/  FSETP.NEU.AND P0, PT, R11.reuse, RZ, PT ;  /* 0x000000ff0b00720b */ /* 0x040fe40003f0d000 */
[----:B------:R-:W-:-:S04]  /*1d60*/  LOP3.LUT R21, R11, 0x80000000, R21, 0x48, !PT ;  /* 0x800000000b157812 */ /* 0x000fc800078e4815 */
[----:B------:R-:W-:-:S07]  /*1d70*/  LOP3.LUT R11, R21, R5, RZ, 0xfc, !PT ;  /* 0x00000005150b7212 */ /* 0x000fce00078efcff */
[----:B------:R-:W-:Y:S05]  /*1d80*/  @!P0 BRA `(.L_x_32) ;  /* 0x00000000007c8947 */ /* 0x000fea0003800000 */
[----:B------:R-:W-:Y:S02]  /*1d90*/  IMAD.MOV R5, RZ, RZ, -R2 ;  /* 0x000000ffff057224 */ /* 0x000fe400078e0a02 */
[----:B------:R-:W-:-:S06]  /*1da0*/  IMAD.MOV.U32 R4, RZ, RZ, RZ ;  /* 0x000000ffff047224 */ /* 0x000fcc00078e00ff */
[----:B------:R-:W-:Y:S02]  /*1db0*/  DFMA R4, R24, -R4, R6 ;  /* 0x800000041804722b */ /* 0x000fe40000000006 */
[----:B------:R-:W-:-:S04]  /*1dc0*/  DMUL.RP R6, R6, R10 ;  /* 0x0000000a06067228 */ /* 0x000fc80000008000 */
[----:B------:R-:W-:-:S04]  /*1dd0*/  IADD3 R4, PT, PT, -R2, -0x43300000, RZ ;  /* 0xbcd0000002047810 */ /* 0x000fc80007ffe1ff */
[----:B------:R-:W-:Y:S02]  /*1de0*/  FSETP.NEU.AND P0, PT, |R5|, R4, PT ;  /* 0x000000040500720b */ /* 0x000fe40003f0d200 */
[----:B------:R-:W-:Y:S02]  /*1df0*/  LOP3.LUT R21, R7, R21, RZ, 0x3c, !PT ;  /* 0x0000001507157212 */ /* 0x000fe400078e3cff */
[----:B------:R-:W-:Y:S02]  /*1e00*/  FSEL R24, R6, R24, !P0 ;  /* 0x0000001806187208 */ /* 0x000fe40004000000 */
[----:B------:R-:W-:Y:S01]  /*1e10*/  FSEL R25, R21, R25, !P0 ;  /* 0x0000001915197208 */ /* 0x000fe20004000000 */
[----:B------:R-:W-:Y:S06]  /*1e20*/  BRA `(.L_x_32) ;  /* 0x0000000000547947 */ /* 0x000fec0003800000 */
.L_x_31:
[----:B------:R-:W-:-:S14]  /*1e30*/  DSETP.NAN.AND P0, PT, R18, R18, PT ;  /* 0x000000121200722a */ /* 0x000fdc0003f08000 */
[----:B------:R-:W-:Y:S05]  /*1e40*/  @P0 BRA `(.L_x_33) ;  /* 0x0000000000440947 */ /* 0x000fea0003800000 */
[----:B------:R-:W-:-:S14]  /*1e50*/  DSETP.NAN.AND P0, PT, R20, R20, PT ;  /* 0x000000141400722a */ /* 0x000fdc0003f08000 */
[----:B------:R-:W-:Y:S05]  /*1e60*/  @P0 BRA `(.L_x_34) ;  /* 0x0000000000300947 */ /* 0x000fea0003800000 */
[----:B------:R-:W-:Y:S01]  /*1e70*/  ISETP.NE.AND P0, PT, R5, R22, PT ;  /* 0x000000160500720c */ /* 0x000fe20003f05270 */
[----:B------:R-:W-:Y:S01]  /*1e80*/  IMAD.MOV.U32 R25, RZ, RZ, -0x80000 ;  /* 0xfff80000ff197424 */ /* 0x000fe200078e00ff */
[----:B------:R-:W-:-:S11]  /*1e90*/  MOV R24, 0x0 ;  /* 0x0000000000187802 */ /* 0x000fd60000000f00 */
[----:B------:R-:W-:Y:S05]  /*1ea0*/  @!P0 BRA `(.L_x_32) ;  /* 0x0000000000348947 */ /* 0x000fea0003800000 */
[----:B------:R-:W-:Y:S02]  /*1eb0*/  ISETP.NE.AND P0, PT, R5, 0x7ff00000, PT ;  /* 0x7ff000000500780c */ /* 0x000fe40003f05270 */
[----:B------:R-:W-:Y:S02]  /*1ec0*/  LOP3.LUT R25, R19, 0x80000000, R21, 0x48, !PT ;  /* 0x8000000013197812 */ /* 0x000fe400078e4815 */
[----:B------:R-:W-:-:S13]  /*1ed0*/  ISETP.EQ.OR P0, PT, R22, RZ, !P0 ;  /* 0x000000ff1600720c */ /* 0x000fda0004702670 */
[----:B------:R-:W-:Y:S01]  /*1ee0*/  @P0 LOP3.LUT R2, R25, 0x7ff00000, RZ, 0xfc, !PT ;  /* 0x7ff0000019020812 */ /* 0x000fe200078efcff */
[----:B------:R-:W-:Y:S01]  /*1ef0*/  @!P0 IMAD.MOV.U32 R24, RZ, RZ, RZ ;  /* 0x000000ffff188224 */ /* 0x000fe200078e00ff */
[----:B------:R-:W-:-:S03]  /*1f00*/  @P0 MOV R24, RZ ;  /* 0x000000ff00180202 */ /* 0x000fc60000000f00 */
[----:B------:R-:W-:Y:S01]  /*1f10*/  @P0 IMAD.MOV.U32 R25, RZ, RZ, R2 ;  /* 0x000000ffff190224 */ /* 0x000fe200078e0002 */
[----:B------:R-:W-:Y:S06]  /*1f20*/  BRA `(.L_x_32) ;  /* 0x0000000000147947 */ /* 0x000fec0003800000 */
.L_x_34:
[----:B------:R-:W-:Y:S01]  /*1f30*/  LOP3.LUT R25, R21, 0x80000, RZ, 0xfc, !PT ;  /* 0x0008000015197812 */ /* 0x000fe200078efcff */
[----:B------:R-:W-:Y:S01]  /*1f40*/  IMAD.MOV.U32 R24, RZ, RZ, R20 ;  /* 0x000000ffff187224 */ /* 0x000fe200078e0014 */
[----:B------:R-:W-:Y:S06]  /*1f50*/  BRA `(.L_x_32) ;  /* 0x0000000000087947 */ /* 0x000fec0003800000 */
.L_x_33:
[----:B------:R-:W-:Y:S02]  /*1f60*/  LOP3.LUT R25, R19, 0x80000, RZ, 0xfc, !PT ;  /* 0x0008000013197812 */ /* 0x000fe400078efcff */
[----:B------:R-:W-:-:S07]  /*1f70*/  MOV R24, R18 ;  /* 0x0000001200187202 */ /* 0x000fce0000000f00 */
.L_x_32:
[----:B------:R-:W-:Y:S05]  /*1f80*/  BSYNC.RECONVERGENT B2 ;  /* 0x0000000000027941 */ /* 0x000fea0003800200 */
.L_x_30:
[----:B------:R-:W-:Y:S01]  /*1f90*/  MOV R4, R0 ;  /* 0x0000000000047202 */ /* 0x000fe20000000f00 */
[----:B------:R-:W-:Y:S02]  /*1fa0*/  IMAD.MOV.U32 R5, RZ, RZ, 0x0 ;  /* 0x00000000ff057424 */ /* 0x000fe400078e00ff */
[----:B------:R-:W-:Y:S02]  /*1fb0*/  IMAD.MOV.U32 R6, RZ, RZ, R24 ;  /* 0x000000ffff067224 */ /* 0x000fe400078e0018 */
[----:B------:R-:W-:Y:S01]  /*1fc0*/  IMAD.MOV.U32 R7, RZ, RZ, R25 ;  /* 0x000000ffff077224 */ /* 0x000fe200078e0019 */
[----:B------:R-:W-:Y:S06]  /*1fd0*/  RET.REL.NODEC R4 `(_ZN3cub18CUB_300001_SM_10006detail9transform16transform_kernelINS2_10policy_hubILb1EN4cuda3std3__45tupleIJN6thrust24THRUST_300001_SM_1000_NS6detail15normal_iteratorINSA_10device_ptrI6float3EEEEEEEE10policy1000El11ToSphericalNSC_INSD_I6float2EEEEJPSE_EEEvT0_iT1_T2_DpNS2_10kernel_argIT3_EE) ;  /* 0xffffffe004087950 */ /* 0x000fec0003c3ffff */
        .weak           $__internal_1_$__cuda_sm20_sqrt_rn_f32_slowpath
        .type           $__internal_1_$__cuda_sm20_sqrt_rn_f32_slowpath,@function
        .size           $__internal_1_$__cuda_sm20_sqrt_rn_f32_slowpath,($__internal_2_$__cuda_sm3x_div_rn_noftz_f32_slowpath - $__internal_1_$__cuda_sm20_sqrt_rn_f32_slowpath)
$__internal_1_$__cuda_sm20_sqrt_rn_f32_slowpath:
[----:B------:R-:W-:-:S13]  /*1fe0*/  LOP3.LUT P0, RZ, R2, 0x7fffffff, RZ, 0xc0, !PT ;  /* 0x7fffffff02ff7812 */ /* 0x000fda000780c0ff */
[----:B------:R-:W-:Y:S01]  /*1ff0*/  @!P0 IMAD.MOV.U32 R4, RZ, RZ, R2 ;  /* 0x000000ffff048224 */ /* 0x000fe200078e0002 */
[----:B------:R-:W-:Y:S06]  /*2000*/  @!P0 BRA `(.L_x_35) ;  /* 0x0000000000408947 */ /* 0x000fec0003800000 */
[----:B------:R-:W-:-:S13]  /*2010*/  FSETP.GEU.FTZ.AND P0, PT, R2, RZ, PT ;  /* 0x000000ff0200720b */ /* 0x000fda0003f1e000 */
[----:B------:R-:W-:Y:S01]  /*2020*/  @!P0 MOV R4, 0x7fffffff ;  /* 0x7fffffff00048802 */ /* 0x000fe20000000f00 */
[----:B------:R-:W-:Y:S06]  /*2030*/  @!P0 BRA `(.L_x_35) ;  /* 0x0000000000348947 */ /* 0x000fec0003800000 */
[----:B------:R-:W-:-:S13]  /*2040*/  FSETP.GTU.FTZ.AND P0, PT, |R2|, +INF , PT ;  /* 0x7f8000000200780b */ /* 0x000fda0003f1c200 */
[----:B------:R-:W-:Y:S01]  /*2050*/  @P0 FADD.FTZ R4, R2, 1 ;  /* 0x3f80000002040421 */ /* 0x000fe20000010000 */
[----:B------:R-:W-:Y:S06]  /*2060*/  @P0 BRA `(.L_x_35) ;  /* 0x0000000000280947 */ /* 0x000fec0003800000 */
[----:B------:R-:W-:-:S13]  /*2070*/  FSETP.NEU.FTZ.AND P0, PT, |R2|, +INF , PT ;  /* 0x7f8000000200780b */ /* 0x000fda0003f1d200 */
[----:B------:R-:W-:-:S04]  /*2080*/  @P0 FFMA R5, R2, 1.84467440737095516160e+19, RZ ;  /* 0x5f80000002050823 */ /* 0x000fc800000000ff */
[----:B------:R-:W0:Y:S02]  /*2090*/  @P0 MUFU.RSQ R4, R5 ;  /* 0x0000000500040308 */ /* 0x000e240000001400 */
[----:B0-----:R-:W-:Y:S01]  /*20a0*/  @P0 FMUL.FTZ R6, R5, R4 ;  /* 0x0000000405060220 */ /* 0x001fe20000410000 */
[----:B------:R-:W-:Y:S01]  /*20b0*/  @P0 FMUL.FTZ R18, R4, 0.5 ;  /* 0x3f00000004120820 */ /* 0x000fe20000410000 */
[----:B------:R-:W-:Y:S02]  /*20c0*/  @!P0 IMAD.MOV.U32 R4, RZ, RZ, R2 ;  /* 0x000000ffff048224 */ /* 0x000fe400078e0002 */
[----:B------:R-:W-:-:S04]  /*20d0*/  @P0 FADD.FTZ R11, -R6, -RZ ;  /* 0x800000ff060b0221 */ /* 0x000fc80000010100 */
[----:B------:R-:W-:-:S04]  /*20e0*/  @P0 FFMA R11, R6, R11, R5 ;  /* 0x0000000b060b0223 */ /* 0x000fc80000000005 */
[----:B------:R-:W-:-:S04]  /*20f0*/  @P0 FFMA R11, R11, R18, R6 ;  /* 0x000000120b0b0223 */ /* 0x000fc80000000006 */
[----:B------:R-:W-:-:S07]  /*2100*/  @P0 FMUL.FTZ R4, R11, 2.3283064365386962891e-10 ;  /* 0x2f8000000b040820 */ /* 0x000fce0000410000 */
.L_x_35:
[----:B------:R-:W-:Y:S01]  /*2110*/  IMAD.MOV.U32 R2, RZ, RZ, R4 ;  /* 0x000000ffff027224 */ /* 0x000fe200078e0004 */
[----:B------:R-:W-:Y:S01]  /*2120*/  MOV R4, R19 ;  /* 0x0000001300047202 */ /* 0x000fe20000000f00 */
[----:B------:R-:W-:-:S04]  /*2130*/  IMAD.MOV.U32 R5, RZ, RZ, 0x0 ;  /* 0x00000000ff057424 */ /* 0x000fc800078e00ff */
[----:B------:R-:W-:Y:S05]  /*2140*/  RET.REL.NODEC R4 `(_ZN3cub18CUB_300001_SM_10006detail9transform16transform_kernelINS2_10policy_hubILb1EN4cuda3std3__45tupleIJN6thrust24THRUST_300001_SM_1000_NS6detail15normal_iteratorINSA_10device_ptrI6float3EEEEEEEE10policy1000El11ToSphericalNSC_INSD_I6float2EEEEJPSE_EEEvT0_iT1_T2_DpNS2_10kernel_argIT3_EE) ;  /* 0xffffffdc04ac7950 */ /* 0x000fea0003c3ffff */
        .weak           $__internal_2_$__cuda_sm3x_div_rn_noftz_f32_slowpath
        .type           $__internal_2_$__cuda_sm3x_div_rn_noftz_f32_slowpath,@function
        .size           $__internal_2_$__cuda_sm3x_div_rn_noftz_f32_slowpath,(.L_x_135 - $__internal_2_$__cuda_sm3x_div_rn_noftz_f32_slowpath)
$__internal_2_$__cuda_sm3x_div_rn_noftz_f32_slowpath:
[----:B------:R-:W-:Y:S01]  /*2150*/  SHF.R.U32.HI R5, RZ, 0x17, R20 ;  /* 0x00000017ff057819 */ /* 0x000fe20000011614 */
[----:B------:R-:W-:Y:S01]  /*2160*/  BSSY.RECONVERGENT B2, `(.L_x_36) ;  /* 0x0000062000027945 */ /* 0x000fe20003800200 */
[----:B------:R-:W-:Y:S02]  /*2170*/  SHF.R.U32.HI R11, RZ, 0x17, R2 ;  /* 0x00000017ff0b7819 */ /* 0x000fe40000011602 */
[----:B------:R-:W-:Y:S02]  /*2180*/  LOP3.LUT R5, R5, 0xff, RZ, 0xc0, !PT ;  /* 0x000000ff05057812 */ /* 0x000fe400078ec0ff */
[----:B------:R-:W-:-:S03]  /*2190*/  LOP3.LUT R11, R11, 0xff, RZ, 0xc0, !PT ;  /* 0x000000ff0b0b7812 */ /* 0x000fc600078ec0ff */
[----:B------:R-:W-:Y:S01]  /*21a0*/  VIADD R18, R5, 0xffffffff ;  /* 0xffffffff05127836 */ /* 0x000fe20000000000 */
[----:B------:R-:W-:-:S04]  /*21b0*/  IADD3 R19, PT, PT, R11, -0x1, RZ ;  /* 0xffffffff0b137810 */ /* 0x000fc80007ffe0ff */
[----:B------:R-:W-:-:S04]  /*21c0*/  ISETP.GT.U32.AND P0, PT, R18, 0xfd, PT ;  /* 0x000000fd1200780c */ /* 0x000fc80003f04070 */
[----:B------:R-:W-:-:S13]  /*21d0*/  ISETP.GT.U32.OR P0, PT, R19, 0xfd, P0 ;  /* 0x000000fd1300780c */ /* 0x000fda0000704470 */
[----:B------:R-:W-:Y:S01]  /*21e0*/  @!P0 IMAD.MOV.U32 R6, RZ, RZ, RZ ;  /* 0x000000ffff068224 */ /* 0x000fe200078e00ff */
[----:B------:R-:W-:Y:S06]  /*21f0*/  @!P0 BRA `(.L_x_37) ;  /* 0x00000000005c8947 */ /* 0x000fec0003800000 */
[----:B------:R-:W-:Y:S02]  /*2200*/  FSETP.GTU.FTZ.AND P0, PT, |R2|, +INF , PT ;  /* 0x7f8000000200780b */ /* 0x000fe40003f1c200 */
[----:B------:R-:W-:-:S04]  /*2210*/  FSETP.GTU.FTZ.AND P1, PT, |R20|, +INF , PT ;  /* 0x7f8000001400780b */ /* 0x000fc80003f3c200 */
[----:B------:R-:W-:-:S13]  /*2220*/  PLOP3.LUT P0, PT, P0, P1, PT, 0xf8, 0x8f ;  /* 0x00000000008f781c */ /* 0x000fda0000703f70 */
[----:B------:R-:W-:Y:S05]  /*2230*/  @P0 BRA `(.L_x_38) ;  /* 0x00000004004c0947 */ /* 0x000fea0003800000 */
[----:B------:R-:W-:-:S13]  /*2240*/  LOP3.LUT P0, RZ, R20, 0x7fffffff, R2, 0xc8, !PT ;  /* 0x7fffffff14ff7812 */ /* 0x000fda000780c802 */
[----:B------:R-:W-:Y:S05]  /*2250*/  @!P0 BRA `(.L_x_39) ;  /* 0x00000004003c8947 */ /* 0x000fea0003800000 */
[----:B------:R-:W-:Y:S02]  /*2260*/  FSETP.NEU.FTZ.AND P3, PT, |R2|, +INF , PT ;  /* 0x7f8000000200780b */ /* 0x000fe40003f7d200 */
[----:B------:R-:W-:Y:S02]  /*2270*/  FSETP.NEU.FTZ.AND P1, PT, |R20|, +INF , PT ;  /* 0x7f8000001400780b */ /* 0x000fe40003f3d200 */
[----:B------:R-:W-:-:S11]  /*2280*/  FSETP.NEU.FTZ.AND P0, PT, |R2|, +INF , PT ;  /* 0x7f8000000200780b */ /* 0x000fd60003f1d200 */
[----:B------:R-:W-:Y:S05]  /*2290*/  @!P1 BRA !P3, `(.L_x_39) ;  /* 0x00000004002c9947 */ /* 0x000fea0005800000 */
[----:B------:R-:W-:-:S04]  /*22a0*/  LOP3.LUT P3, RZ, R2, 0x7fffffff, RZ, 0xc0, !PT ;  /* 0x7fffffff02ff7812 */ /* 0x000fc8000786c0ff */
[----:B------:R-:W-:-:S13]  /*22b0*/  PLOP3.LUT P1, PT, P1, P3, PT, 0x2f, 0xf2 ;  /* 0x0000000000f2781c */ /* 0x000fda0000f26577 */
[----:B------:R-:W-:Y:S05]  /*22c0*/  @P1 BRA `(.L_x_40) ;  /* 0x0000000400181947 */ /* 0x000fea0003800000 */
[----:B------:R-:W-:-:S04]  /*22d0*/  LOP3.LUT P1, RZ, R20, 0x7fffffff, RZ, 0xc0, !PT ;  /* 0x7fffffff14ff7812 */ /* 0x000fc8000782c0ff */
[----:B------:R-:W-:-:S13]  /*22e0*/  PLOP3.LUT P0, PT, P0, P1, PT, 0x2f, 0xf2 ;  /* 0x0000000000f2781c */ /* 0x000fda0000702577 */
[----:B------:R-:W-:Y:S05]  /*22f0*/  @P0 BRA `(.L_x_41) ;  /* 0x0000000400000947 */ /* 0x000fea0003800000 */
[----:B------:R-:W-:Y:S02]  /*2300*/  ISETP.GE.AND P0, PT, R19, RZ, PT ;  /* 0x000000ff1300720c */ /* 0x000fe40003f06270 */
[----:B------:R-:W-:-:S11]  /*2310*/  ISETP.GE.AND P1, PT, R18, RZ, PT ;  /* 0x000000ff1200720c */ /* 0x000fd60003f26270 */
[----:B------:R-:W-:Y:S01]  /*2320*/  @P0 IMAD.MOV.U32 R6, RZ, RZ, RZ ;  /* 0x000000ffff060224 */ /* 0x000fe200078e00ff */
[----:B------:R-:W-:Y:S01]  /*2330*/  @!P0 MOV R6, 0xffffffc0 ;  /* 0xffffffc000068802 */ /* 0x000fe20000000f00 */
[----:B------:R-:W-:Y:S01]  /*2340*/  @!P0 FFMA R2, R2, 1.84467440737095516160e+19, RZ ;  /* 0x5f80000002028823 */ /* 0x000fe200000000ff */
[----:B------:R-:W-:-:S03]  /*2350*/  @!P1 FFMA R20, R20, 1.84467440737095516160e+19, RZ ;  /* 0x5f80000014149823 */ /* 0x000fc600000000ff */
[----:B------:R-:W-:-:S07]  /*2360*/  @!P1 VIADD R6, R6, 0x40 ;  /* 0x0000004006069836 */ /* 0x000fce0000000000 */
.L_x_37:
[----:B------:R-:W-:Y:S01]  /*2370*/  LEA R19, R5, 0xc0800000, 0x17 ;  /* 0xc080000005137811 */ /* 0x000fe200078eb8ff */
[----:B------:R-:W-:Y:S01]  /*2380*/  BSSY.RECONVERGENT B3, `(.L_x_42) ;  /* 0x0000036000037945 */ /* 0x000fe20003800200 */
[----:B------:R-:W-:-:S03]  /*2390*/  IADD3 R11, PT, PT, R11, -0x7f, RZ ;  /* 0xffffff810b0b7810 */ /* 0x000fc60007ffe0ff */
[----:B------:R-:W-:Y:S02]  /*23a0*/  IMAD.IADD R22, R20, 0x1, -R19 ;  /* 0x0000000114167824 */ /* 0x000fe400078e0a13 */
[C---:B------:R-:W-:Y:S01]  /*23b0*/  IMAD R2, R11.reuse, -0x800000, R2 ;  /* 0xff8000000b027824 */ /* 0x040fe200078e0202 */
[----:B------:R-:W-:Y:S01]  /*23c0*/  IADD3 R11, PT, PT, R11, 0x7f, -R5 ;  /* 0x0000007f0b0b7810 */ /* 0x000fe20007ffe805 */
[----:B------:R-:W0:Y:S01]  /*23d0*/  MUFU.RCP R18, R22 ;  /* 0x0000001600127308 */ /* 0x000e220000001000 */
[----:B------:R-:W-:-:S03]  /*23e0*/  FADD.FTZ R19, -R22, -RZ ;  /* 0x800000ff16137221 */ /* 0x000fc60000010100 */
[----:B------:R-:W-:Y:S02]  /*23f0*/  IMAD.IADD R11, R11, 0x1, R6 ;  /* 0x000000010b0b7824 */ /* 0x000fe400078e0206 */
[----:B0-----:R-:W-:-:S04]  /*2400*/  FFMA R21, R18, R19, 1 ;  /* 0x3f80000012157423 */ /* 0x001fc80000000013 */
[----:B------:R-:W-:-:S04]  /*2410*/  FFMA R21, R18, R21, R18 ;  /* 0x0000001512157223 */ /* 0x000fc80000000012 */
[----:B------:R-:W-:-:S04]  /*2420*/  FFMA R18, R2, R21, RZ ;  /* 0x0000001502127223 */ /* 0x000fc800000000ff */
[----:B------:R-:W-:-:S04]  /*2430*/  FFMA R20, R19, R18, R2 ;  /* 0x0000001213147223 */ /* 0x000fc80000000002 */
[----:B------:R-:W-:-:S04]  /*2440*/  FFMA R20, R21, R20, R18 ;  /* 0x0000001415147223 */ /* 0x000fc80000000012 */
[----:B------:R-:W-:-:S04]  /*2450*/  FFMA R19, R19, R20, R2 ;  /* 0x0000001413137223 */ /* 0x000fc80000000002 */
[----:B------:R-:W-:-:S05]  /*2460*/  FFMA R2, R21, R19, R20 ;  /* 0x0000001315027223 */ /* 0x000fca0000000014 */
[----:B------:R-:W-:-:S04]  /*2470*/  SHF.R.U32.HI R5, RZ, 0x17, R2 ;  /* 0x00000017ff057819 */ /* 0x000fc80000011602 */
[----:B------:R-:W-:-:S05]  /*2480*/  LOP3.LUT R6, R5, 0xff, RZ, 0xc0, !PT ;  /* 0x000000ff05067812 */ /* 0x000fca00078ec0ff */
[----:B------:R-:W-:-:S05]  /*2490*/  IMAD.IADD R5, R6, 0x1, R11 ;  /* 0x0000000106057824 */ /* 0x000fca00078e020b */
[----:B------:R-:W-:-:S04]  /*24a0*/  IADD3 R6, PT, PT, R5, -0x1, RZ ;  /* 0xffffffff05067810 */ /* 0x000fc80007ffe0ff */
[----:B------:R-:W-:-:S13]  /*24b0*/  ISETP.GE.U32.AND P0, PT, R6, 0xfe, PT ;  /* 0x000000fe0600780c */ /* 0x000fda0003f06070 */
[----:B------:R-:W-:Y:S05]  /*24c0*/  @!P0 BRA `(.L_x_43) ;  /* 0x0000000000808947 */ /* 0x000fea0003800000 */
[----:B------:R-:W-:-:S13]  /*24d0*/  ISETP.GT.AND P0, PT, R5, 0xfe, PT ;  /* 0x000000fe0500780c */ /* 0x000fda0003f04270 */
[----:B------:R-:W-:Y:S05]  /*24e0*/  @P0 BRA `(.L_x_44) ;  /* 0x00000000006c0947 */ /* 0x000fea0003800000 */
[----:B------:R-:W-:-:S13]  /*24f0*/  ISETP.GE.AND P0, PT, R5, 0x1, PT ;  /* 0x000000010500780c */ /* 0x000fda0003f06270 */
[----:B------:R-:W-:Y:S05]  /*2500*/  @P0 BRA `(.L_x_45) ;  /* 0x0000000000740947 */ /* 0x000fea0003800000 */
[----:B------:R-:W-:Y:S02]  /*2510*/  ISETP.GE.AND P0, PT, R5, -0x18, PT ;  /* 0xffffffe80500780c */ /* 0x000fe40003f06270 */
[----:B------:R-:W-:-:S11]  /*2520*/  LOP3.LUT R2, R2, 0x80000000, RZ, 0xc0, !PT ;  /* 0x8000000002027812 */ /* 0x000fd600078ec0ff */
[----:B------:R-:W-:Y:S05]  /*2530*/  @!P0 BRA `(.L_x_45) ;  /* 0x0000000000688947 */ /* 0x000fea0003800000 */
[CCC-:B------:R-:W-:Y:S01]  /*2540*/  FFMA.RZ R6, R21.reuse, R19.reuse, R20.reuse ;  /* 0x0000001315067223 */ /* 0x1c0fe2000000c014 */
[CCC-:B------:R-:W-:Y:S01]  /*2550*/  FFMA.RP R11, R21.reuse, R19.reuse, R20.reuse ;  /* 0x00000013150b7223 */ /* 0x1c0fe20000008014 */
[----:B------:R-:W-:Y:S01]  /*2560*/  FFMA.RM R20, R21, R19, R20 ;  /* 0x0000001315147223 */ /* 0x000fe20000004014 */
[C---:B------:R-:W-:Y:S01]  /*2570*/  VIADD R18, R5.reuse, 0x20 ;  /* 0x0000002005127836 */ /* 0x040fe20000000000 */
[C---:B------:R-:W-:Y:S02]  /*2580*/  ISETP.NE.AND P3, PT, R5.reuse, RZ, PT ;  /* 0x000000ff0500720c */ /* 0x040fe40003f65270 */
[----:B------:R-:W-:Y:S02]  /*2590*/  LOP3.LUT R6, R6, 0x7fffff, RZ, 0xc0, !PT ;  /* 0x007fffff06067812 */ /* 0x000fe400078ec0ff */
[----:B------:R-:W-:Y:S01]  /*25a0*/  ISETP.NE.AND P1, PT, R5, RZ, PT ;  /* 0x000000ff0500720c */ /* 0x000fe20003f25270 */
[----:B------:R-:W-:Y:S01]  /*25b0*/  IMAD.MOV R5, RZ, RZ, -R5 ;  /* 0x000000ffff057224 */ /* 0x000fe200078e0a05 */
[----:B------:R-:W-:-:S02]  /*25c0*/  LOP3.LUT R19, R6, 0x800000, RZ, 0xfc, !PT ;  /* 0x0080000006137812 */ /* 0x000fc400078efcff */
[----:B------:R-:W-:Y:S02]  /*25d0*/  FSETP.NEU.FTZ.AND P0, PT, R11, R20, PT ;  /* 0x000000140b00720b */ /* 0x000fe40003f1d000 */
[----:B------:R-:W-:Y:S02]  /*25e0*/  SHF.L.U32 R18, R19, R18, RZ ;  /* 0x0000001213127219 */ /* 0x000fe400000006ff */
[----:B------:R-:W-:Y:S02]  /*25f0*/  SEL R6, R5, RZ, P3 ;  /* 0x000000ff05067207 */ /* 0x000fe40001800000 */
[----:B------:R-:W-:Y:S02]  /*2600*/  ISETP.NE.AND P1, PT, R18, RZ, P1 ;  /* 0x000000ff1200720c */ /* 0x000fe40000f25270 */
[----:B------:R-:W-:Y:S02]  /*2610*/  SHF.R.U32.HI R6, RZ, R6, R19 ;  /* 0x00000006ff067219 */ /* 0x000fe40000011613 */
[----:B------:R-:W-:-:S02]  /*2620*/  PLOP3.LUT P0, PT, P0, P1, PT, 0xf8, 0x8f ;  /* 0x00000000008f781c */ /* 0x000fc40000703f70 */
[----:B------:R-:W-:Y:S02]  /*2630*/  SHF.R.U32.HI R5, RZ, 0x1, R6 ;  /* 0x00000001ff057819 */ /* 0x000fe40000011606 */
[----:B------:R-:W-:-:S04]  /*2640*/  SEL R18, RZ, 0x1, !P0 ;  /* 0x00000001ff127807 */ /* 0x000fc80004000000 */
[----:B------:R-:W-:-:S04]  /*2650*/  LOP3.LUT R11, R18, 0x1, R5, 0xf8, !PT ;  /* 0x00000001120b7812 */ /* 0x000fc800078ef805 */
[----:B------:R-:W-:-:S04]  /*2660*/  LOP3.LUT R6, R11, R6, RZ, 0xc0, !PT ;  /* 0x000000060b067212 */ /* 0x000fc800078ec0ff */
[----:B------:R-:W-:-:S04]  /*2670*/  IADD3 R5, PT, PT, R5, R6, RZ ;  /* 0x0000000605057210 */ /* 0x000fc80007ffe0ff */
[----:B------:R-:W-:Y:S01]  /*2680*/  LOP3.LUT R2, R5, R2, RZ, 0xfc, !PT ;  /* 0x0000000205027212 */ /* 0x000fe200078efcff */
[----:B------:R-:W-:Y:S06]  /*2690*/  BRA `(.L_x_45) ;  /* 0x0000000000107947 */ /* 0x000fec0003800000 */
.L_x_44:
[----:B------:R-:W-:-:S04]  /*26a0*/  LOP3.LUT R2, R2, 0x80000000, RZ, 0xc0, !PT ;  /* 0x8000000002027812 */ /* 0x000fc800078ec0ff */
[----:B------:R-:W-:Y:S01]  /*26b0*/  LOP3.LUT R2, R2, 0x7f800000, RZ, 0xfc, !PT ;  /* 0x7f80000002027812 */ /* 0x000fe200078efcff */
[----:B------:R-:W-:Y:S06]  /*26c0*/  BRA `(.L_x_45) ;  /* 0x0000000000047947 */ /* 0x000fec0003800000 */
.L_x_43:
[----:B------:R-:W-:-:S07]  /*26d0*/  IMAD R2, R11, 0x800000, R2 ;  /* 0x008000000b027824 */ /* 0x000fce00078e0202 */
.L_x_45:
[----:B------:R-:W-:Y:S05]  /*26e0*/  BSYNC.RECONVERGENT B3 ;  /* 0x0000000000037941 */ /* 0x000fea0003800200 */
.L_x_42:
[----:B------:R-:W-:Y:S05]  /*26f0*/  BRA `(.L_x_46) ;  /* 0x0000000000207947 */ /* 0x000fea0003800000 */
.L_x_41:
[----:B------:R-:W-:-:S04]  /*2700*/  LOP3.LUT R2, R20, 0x80000000, R2, 0x48, !PT ;  /* 0x8000000014027812 */ /* 0x000fc800078e4802 */
[----:B------:R-:W-:Y:S01]  /*2710*/  LOP3.LUT R2, R2, 0x7f800000, RZ, 0xfc, !PT ;  /* 0x7f80000002027812 */ /* 0x000fe200078efcff */
[----:B------:R-:W-:Y:S06]  /*2720*/  BRA `(.L_x_46) ;  /* 0x0000000000147947 */ /* 0x000fec0003800000 */
.L_x_40:
[----:B------:R-:W-:Y:S01]  /*2730*/  LOP3.LUT R2, R20, 0x80000000, R2, 0x48, !PT ;  /* 0x8000000014027812 */ /* 0x000fe200078e4802 */
[----:B------:R-:W-:Y:S06]  /*2740*/  BRA `(.L_x_46) ;  /* 0x00000000000c7947 */ /* 0x000fec0003800000 */
.L_x_39:
[----:B------:R-:W0:Y:S01]  /*2750*/  MUFU.RSQ R2, -QNAN ;  /* 0xffc0000000027908 */ /* 0x000e220000001400 */
[----:B------:R-:W-:Y:S05]  /*2760*/  BRA `(.L_x_46) ;  /* 0x0000000000047947 */ /* 0x000fea0003800000 */
.L_x_38:
[----:B------:R-:W-:-:S07]  /*2770*/  FADD.FTZ R2, R2, R20 ;  /* 0x0000001402027221 */ /* 0x000fce0000010000 */
.L_x_46:
[----:B------:R-:W-:Y:S05]  /*2780*/  BSYNC.RECONVERGENT B2 ;  /* 0x0000000000027941 */ /* 0x000fea0003800200 */
.L_x_36:
[----:B------:R-:W-:-:S04]  /*2790*/  HFMA2 R5, -RZ, RZ, 0, 0 ;  /* 0x00000000ff057431 */ /* 0x000fc800000001ff */
[----:B0-----:R-:W-:Y:S05]  /*27a0*/  RET.REL.NODEC R4 `(_ZN3cub18CUB_300001_SM_10006detail9transform16transform_kernelINS2_10policy_hubILb1EN4cuda3std3__45tupleIJN6thrust24THRUST_300001_SM_1000_NS6detail15normal_iteratorINSA_10device_ptrI6float3EEEEEEEE10policy1000El11ToSphericalNSC_INSD_I6float2EEEEJPSE_EEEvT0_iT1_T2_DpNS2_10kernel_argIT3_EE) ;  /* 0xffffffd804147950 */ /* 0x001fea0003c3ffff */
.L_x_47:
[----:B------:R-:W-:-:S00]  /*27b0*/  BRA `(.L_x_47) ;  /* 0xfffffffc00fc7947 */ /* 0x000fc0000383ffff */
[----:B------:R-:W-:-:S00]  /*27c0*/  NOP ;  /* 0x0000000000007918 */ /* 0x000fc00000000000 */
        /* <DEDUP_REMOVED lines=11> */
.L_x_135:


//--------------------- .text._ZN3cub18CUB_300001_SM_10006detail9transform16transform_kernelINS2_10policy_hubILb1EN4cuda3std3__45tupleIJN6thrust24THRUST_300001_SM_1000_NS6detail15normal_iteratorINSA_10device_ptrI6float3EEEEEEEE10policy1000Ei11ToSphericalNSC_INSD_I6float2EEEEJPSE_EEEvT0_iT1_T2_DpNS2_10kernel_argIT3_EE --------------------------
	.section	.text._ZN3cub18CUB_300001_SM_10006detail9transform16transform_kernelINS2_10policy_hubILb1EN4cuda3std3__45tupleIJN6thrust24THRUST_300001_SM_1000_NS6detail15normal_iteratorINSA_10device_ptrI6float3EEEEEEEE10policy1000Ei11ToSphericalNSC_INSD_I6float2EEEEJPSE_EEEvT0_iT1_T2_DpNS2_10kernel_argIT3_EE,"ax",@progbits
	.align	128
        .global         _ZN3cub18CUB_300001_SM_10006detail9transform16transform_kernelINS2_10policy_hubILb1EN4cuda3std3__45tupleIJN6thrust24THRUST_300001_SM_1000_NS6detail15normal_iteratorINSA_10device_ptrI6float3EEEEEEEE10policy1000Ei11ToSphericalNSC_INSD_I6float2EEEEJPSE_EEEvT0_iT1_T2_DpNS2_10kernel_argIT3_EE
        .type           _ZN3cub18CUB_300001_SM_10006detail9transform16transform_kernelINS2_10policy_hubILb1EN4cuda3std3__45tupleIJN6thrust24THRUST_300001_SM_1000_NS6detail15normal_iteratorINSA_10device_ptrI6float3EEEEEEEE10policy1000Ei11ToSphericalNSC_INSD_I6float2EEEEJPSE_EEEvT0_iT1_T2_DpNS2_10kernel_argIT3_EE,@function
        .size           _ZN3cub18CUB_300001_SM_10006detail9transform16transform_kernelINS2_10policy_hubILb1EN4cuda3std3__45tupleIJN6thrust24THRUST_300001_SM_1000_NS6detail15normal_iteratorINSA_10device_ptrI6float3EEEEEEEE10policy1000Ei11ToSphericalNSC_INSD_I6float2EEEEJPSE_EEEvT0_iT1_T2_DpNS2_10kernel_argIT3_EE,(.L_x_138 - _ZN3cub18CUB_300001_SM_10006detail9transform16transform_kernelINS2_10policy_hubILb1EN4cuda3std3__45tupleIJN6thrust24THRUST_300001_SM_1000_NS6detail15normal_iteratorINSA_10device_ptrI6float3EEEEEEEE10policy1000Ei11ToSphericalNSC_INSD_I6float2EEEEJPSE_EEEvT0_iT1_T2_DpNS2_10kernel_argIT3_EE)
        .other          _ZN3cub18CUB_300001_SM_10006detail9transform16transform_kernelINS2_10policy_hubILb1EN4cuda3std3__45tupleIJN6thrust24THRUST_300001_SM_1000_NS6detail15normal_iteratorINSA_10device_ptrI6float3EEEEEEEE10policy1000Ei11ToSphericalNSC_INSD_I6float2EEEEJPSE_EEEvT0_iT1_T2_DpNS2_10kernel_argIT3_EE,@"STO_CUDA_ENTRY STV_DEFAULT"
_ZN3cub18CUB_300001_SM_10006detail9transform16transform_kernelINS2_10policy_hubILb1EN4cuda3std3__45tupleIJN6thrust24THRUST_300001_SM_1000_NS6detail15normal_iteratorINSA_10device_ptrI6float3EEEEEEEE10policy1000Ei11ToSphericalNSC_INSD_I6float2EEEEJPSE_EEEvT0_iT1_T2_DpNS2_10kernel_argIT3_EE:
.text._ZN3cub18CUB_300001_SM_10006detail9transform16transform_kernelINS2_10policy_hubILb1EN4cuda3std3__45tupleIJN6thrust24THRUST_300001_SM_1000_NS6detail15normal_iteratorINSA_10device_ptrI6float3EEEEEEEE10policy1000Ei11ToSphericalNSC_INSD_I6float2EEEEJPSE_EEEvT0_iT1_T2_DpNS2_10kernel_argIT3_EE:
[----:B------:R-:W-:Y:S08]  /*0000*/  LDC R1, c[0x0][0x37c] ;  /* 0x0000df00ff017b82 */ /* 0x000ff00000000800 */
[----:B------:R-:W0:Y:S01]  /*0010*/  S2UR UR8, SR_CTAID.X ;  /* 0x00000000000879c3 */ /* 0x000e220000002500 */
[----:B------:R-:W1:Y:S01]  /*0020*/  LDCU.64 UR10, c[0x0][0x380] ;  /* 0x00007000ff0a77ac */ /* 0x000e620008000a00 */
[----:B------:R-:W2:Y:S01]  /*0030*/  S2R R3, SR_TID.X ;  /* 0x0000000000037919 */ /* 0x000ea20000002100 */
[----:B------:R-:W-:Y:S01]  /*0040*/  BSSY.RECONVERGENT B0, `(.L_x_48) ;  /* 0x0000015000007945 */ /* 0x000fe20003800200 */
[----:B------:R-:W3:Y:S01]  /*0050*/  LDCU.64 UR12, c[0x0][0x358] ;  /* 0x00006b00ff0c77ac */ /* 0x000ee20008000a00 */
[----:B-1----:R-:W-:-:S04]  /*0060*/  USHF.L.U32 UR5, UR11, 0x7, URZ ;  /* 0x000000070b057899 */ /* 0x002fc800080006ff */
[----:B0-----:R-:W-:-:S04]  /*0070*/  UIMAD UR8, UR5, UR8, URZ ;  /* 0x00000008050872a4 */ /* 0x001fc8000f8e02ff */
[----:B------:R-:W-:-:S04]  /*0080*/  UIADD3 UR4, UPT, UPT, -UR8, UR10, URZ ;  /* 0x0000000a08047290 */ /* 0x000fc8000fffe1ff */
[----:B------:R-:W-:Y:S01]  /*0090*/  UISETP.LT.AND UP0, UPT, UR5, UR4, UPT ;  /* 0x000000040500728c */ /* 0x000fe2000bf01270 */
[----:B--2---:R-:W-:-:S03]  /*00a0*/  IMAD.SHL.U32 R0, R3, 0x80, RZ ;  /* 0x0000008003007824 */ /* 0x004fc600078e00ff */
[----:B------:R-:W-:-:S04]  /*00b0*/  USEL UR9, UR5, UR4, UP0 ;  /* 0x0000000405097287 */ /* 0x000fc80008000000 */
[----:B------:R-:W-:-:S06]  /*00c0*/  UIMAD UR6, UR9, 0xc, URZ ;  /* 0x0000000c090678a4 */ /* 0x000fcc000f8e02ff */
[----:B------:R-:W-:-:S13]  /*00d0*/  ISETP.GE.AND P0, PT, R0, UR6, PT ;  /* 0x0000000600007c0c */ /* 0x000fda000bf06270 */
[----:B---3--:R-:W-:Y:S05]  /*00e0*/  @P0 BRA `(.L_x_49) ;  /* 0x0000000000280947 */ /* 0x008fea0003800000 */
[----:B------:R-:W0:Y:S01]  /*00f0*/  LDC.64 R4, c[0x0][0x398] ;  /* 0x0000e600ff047b82 */ /* 0x000e220000000a00 */
[----:B------:R-:W-:Y:S02]  /*0100*/  IMAD.U32 R7, RZ, RZ, UR8 ;  /* 0x00000008ff077e24 */ /* 0x000fe4000f8e00ff */
[----:B0-----:R-:W-:-:S04]  /*0110*/  IMAD.WIDE.U32 R4, R3, 0x80, R4 ;  /* 0x0000008003047825 */ /* 0x001fc800078e0004 */
[----:B------:R-:W-:-:S07]  /*0120*/  IMAD.WIDE R4, R7, 0xc, R4 ;  /* 0x0000000c07047825 */ /* 0x000fce00078e0204 */
.L_x_50:
[----:B------:R-:W-:Y:S01]  /*0130*/  IADD3 R0, PT, PT, R0, 0x4000, RZ ;  /* 0x0000400000007810 */ /* 0x000fe20007ffe0ff */
[----:B------:R0:W-:Y:S03]  /*0140*/  CCTL.E.PF2 [R4] ;  /* 0x000000000400798f */ /* 0x0001e60000800100 */
[----:B------:R-:W-:Y:S02]  /*0150*/  ISETP.GE.AND P0, PT, R0, UR6, PT ;  /* 0x0000000600007c0c */ /* 0x000fe4000bf06270 */
[----:B0-----:R-:W-:-:S05]  /*0160*/  IADD3 R4, P1, PT, R4, 0x4000, RZ ;  /* 0x0000400004047810 */ /* 0x001fca0007f3e0ff */
[----:B------:R-:W-:-:S06]  /*0170*/  IMAD.X R5, RZ, RZ, R5, P1 ;  /* 0x000000ffff057224 */ /* 0x000fcc00008e0605 */
[----:B------:R-:W-:Y:S05]  /*0180*/  @!P0 BRA `(.L_x_50) ;  /* 0xfffffffc00e88947 */ /* 0x000fea000383ffff */
.L_x_49:
[----:B------:R-:W-:Y:S05]  /*0190*/  BSYNC.RECONVERGENT B0 ;  /* 0x0000000000007941 */ /* 0x000fea0003800200 */
.L_x_48:
[----:B------:R-:W-:Y:S01]  /*01a0*/  UISETP.GT.AND UP0, UPT, UR5, UR4, UPT ;  /* 0x000000040500728c */ /* 0x000fe2000bf04270 */
[----:B------:R-:W-:-:S08]  /*01b0*/  UMOV UR14, 0x54442d18 ;  /* 0x54442d18000e7882 */ /* 0x000fd00000000000 */
[----:B------:R-:W-:Y:S05]  /*01c0*/  BRA.U UP0, `(.L_x_51) ;  /* 0x0000000900d87547 */ /* 0x000fea000b800000 */
[----:B------:R-:W-:-:S06]  /*01d0*/  UISETP.GE.AND UP0, UPT, UR11, 0x1, UPT ;  /* 0x000000010b00788c */ /* 0x000fcc000bf06270 */
[----:B------:R-:W-:-:S13]  /*01e0*/  PLOP3.LUT P0, PT, PT, PT, UP0, 0x80, 0x8 ;  /* 0x000000000008781c */ /* 0x000fda0003f0f008 */
[----:B------:R-:W-:Y:S05]  /*01f0*/  @!P0 EXIT ;  /* 0x000000000000894d */ /* 0x000fea0003800000 */
[----:B------:R-:W0:Y:S01]  /*0200*/  LDCU.64 UR16, c[0x0][0x388] ;  /* 0x00007100ff1077ac */ /* 0x000e220008000a00 */
[----:B------:R-:W1:Y:S01]  /*0210*/  LDCU.128 UR4, c[0x0][0x390] ;  /* 0x00007200ff0477ac */ /* 0x000e620008000c00 */
[----:B0-----:R-:W0:Y:S01]  /*0220*/  F2F.F64.F32 R16, UR16 ;  /* 0x0000001000107d10 */ /* 0x001e220008201800 */
[----:B-1----:R-:W-:Y:S02]  /*0230*/  UIMAD.WIDE UR6, UR8, 0xc, UR6 ;  /* 0x0000000c080678a5 */ /* 0x002fe4000f8e0206 */
[----:B------:R-:W-:-:S05]  /*0240*/  UIMAD.WIDE UR4, UR8, 0x8, UR4 ;  /* 0x00000008080478a5 */ /* 0x000fca000f8e0204 */
[----:B------:R-:W1:Y:S01]  /*0250*/  F2F.F64.F32 R14, UR17 ;  /* 0x00000011000e7d10 */ /* 0x000e620008201800 */
[----:B------:R-:W-:Y:S02]  /*0260*/  UIADD3 UR10, UP0, UPT, UR6, 0x8, URZ ;  /* 0x00000008060a7890 */ /* 0x000fe4000ff1e0ff */
[----:B------:R-:W-:Y:S02]  /*0270*/  UIADD3 UR6, UPT, UPT, -UR11, URZ, URZ ;  /* 0x000000ff0b067290 */ /* 0x000fe4000fffe1ff */
[----:B------:R-:W-:-:S12]  /*0280*/  UIADD3.X UR9, UPT, UPT, URZ, UR7, URZ, UP0, !UPT ;  /* 0x00000007ff097290 */ /* 0x000fd800087fe4ff */
.L_x_63:
[----:B------:R-:W-:Y:S01]  /*0290*/  MOV R5, UR9 ;  /* 0x0000000900057c02 */ /* 0x000fe20008000f00 */
[----:B------:R-:W-:-:S04]  /*02a0*/  IMAD.U32 R4, RZ, RZ, UR10 ;  /* 0x0000000aff047e24 */ /* 0x000fc8000f8e00ff */
[----:B------:R-:W-:-:S05]  /*02b0*/  IMAD.WIDE R4, R3, 0xc, R4 ;  /* 0x0000000c03047825 */ /* 0x000fca00078e0204 */
[----:B------:R-:W2:Y:S04]  /*02c0*/  LDG.E R10, desc[UR12][R4.64+-0x4] ;  /* 0xfffffc0c040a7981 */ /* 0x000ea8000c1e1900 */
[----:B0-----:R-:W3:Y:S04]  /*02d0*/  LDG.E R9, desc[UR12][R4.64+-0x8] ;  /* 0xfffff80c04097981 */ /* 0x001ee8000c1e1900 */
[----:B------:R-:W4:Y:S01]  /*02e0*/  LDG.E R0, desc[UR12][R4.64] ;  /* 0x0000000c04007981 */ /* 0x000f22000c1e1900 */
[----:B------:R-:W-:Y:S01]  /*02f0*/  IMAD.MOV.U32 R12, RZ, RZ, 0x8 ;  /* 0x00000008ff0c7424 */ /* 0x000fe200078e00ff */
[----:B------:R-:W-:Y:S03]  /*0300*/  BSSY.RECONVERGENT B0, `(.L_x_52) ;  /* 0x0000012000007945 */ /* 0x000fe60003800200 */
[----:B------:R-:W-:-:S04]  /*0310*/  IMAD.WIDE R12, R3, R12, UR4 ;  /* 0x00000004030c7e25 */ /* 0x000fc8000f8e020c */
[----:B--2---:R-:W-:-:S04]  /*0320*/  FMUL R2, R10, R10 ;  /* 0x0000000a0a027220 */ /* 0x004fc80000400000 */
[----:B---3--:R-:W-:-:S04]  /*0330*/  FFMA R7, R9, R9, R2 ;  /* 0x0000000909077223 */ /* 0x008fc80000000002 */
[----:B----4-:R-:W-:-:S04]  /*0340*/  FFMA R6, R0, R0, R7 ;  /* 0x0000000000067223 */ /* 0x010fc80000000007 */
[----:B------:R-:W-:Y:S01]  /*0350*/  VIADD R2, R6, 0xf3000000 ;  /* 0xf300000006027836 */ /* 0x000fe20000000000 */
[----:B------:R2:W3:Y:S04]  /*0360*/  MUFU.RSQ R11, R6 ;  /* 0x00000006000b7308 */ /* 0x0004e80000001400 */
[----:B------:R-:W-:-:S13]  /*0370*/  ISETP.GT.U32.AND P0, PT, R2, 0x727fffff, PT ;  /* 0x727fffff0200780c */ /* 0x000fda0003f04070 */
[----:B--23--:R-:W-:Y:S05]  /*0380*/  @!P0 BRA `(.L_x_53) ;  /* 0x0000000000148947 */ /* 0x00cfea0003800000 */
[----:B------:R-:W-:Y:S02]  /*0390*/  MOV R2, R6 ;  /* 0x0000000600027202 */ /* 0x000fe40000000f00 */
[----:B------:R-:W-:-:S07]  /*03a0*/  MOV R19, 0x3c0 ;  /* 0x000003c000137802 */ /* 0x000fce0000000f00 */
[----:B01----:R-:W-:Y:S05]  /*03b0*/  CALL.REL.NOINC `($__internal_4_$__cuda_sm20_sqrt_rn_f32_slowpath) ;  /* 0x0000001800b87944 */ /* 0x003fea0003c00000 */
[----:B------:R-:W-:Y:S01]  /*03c0*/  IMAD.MOV.U32 R7, RZ, RZ, R2 ;  /* 0x000000ffff077224 */ /* 0x000fe200078e0002 */
[----:B------:R-:W-:Y:S06]  /*03d0*/  BRA `(.L_x_54) ;  /* 0x0000000000107947 */ /* 0x000fec0003800000 */
.L_x_53:
[----:B------:R-:W-:Y:S01]  /*03e0*/  FMUL.FTZ R7, R6, R11 ;  /* 0x0000000b06077220 */ /* 0x000fe20000410000 */
[----:B------:R-:W-:-:S03]  /*03f0*/  FMUL.FTZ R4, R11, 0.5 ;  /* 0x3f0000000b047820 */ /* 0x000fc60000410000 */
[----:B------:R-:W-:-:S04]  /*0400*/  FFMA R2, -R7, R7, R6 ;  /* 0x0000000707027223 */ /* 0x000fc80000000106 */
[----:B------:R-:W-:-:S07]  /*0410*/  FFMA R7, R2, R4, R7 ;  /* 0x0000000402077223 */ /* 0x000fce0000000007 */
.L_x_54:
[----:B------:R-:W-:Y:S05]  /*0420*/  BSYNC.RECONVERGENT B0 ;  /* 0x0000000000007941 */ /* 0x000fea0003800200 */
.L_x_52:
        /* <DEDUP_REMOVED lines=12> */
[----:B------:R-:W-:Y:S01]  /*04f0*/  IMAD.MOV.U32 R20, RZ, RZ, R8 ;  /* 0x000000ffff147224 */ /* 0x000fe200078e0008 */
[----:B------:R-:W-:-:S07]  /*0500*/  MOV R4, 0x520 ;  /* 0x0000052000047802 */ /* 0x000fce0000000f00 */
[----:B01----:R-:W-:Y:S05]  /*0510*/  CALL.REL.NOINC `($__internal_5_$__cuda_sm3x_div_rn_noftz_f32_slowpath) ;  /* 0x0000001800bc7944 */ /* 0x003fea0003c00000 */
[----:B------:R-:W-:-:S07]  /*0520*/  MOV R4, R2 ;  /* 0x0000000200047202 */ /* 0x000fce0000000f00 */
.L_x_56:
[----:B------:R-:W-:Y:S05]  /*0530*/  BSYNC.RECONVERGENT B0 ;  /* 0x0000000000007941 */ /* 0x000fea0003800200 */
.L_x_55:
[----:B------:R-:W-:Y:S02]  /*0540*/  IMAD.MOV.U32 R5, RZ, RZ, 0x3b33710b ;  /* 0x3b33710bff057424 */ /* 0x000fe400078e00ff */
[----:B------:R-:W-:Y:S01]  /*0550*/  FMUL R2, R4, R4 ;  /* 0x0000000404027220 */ /* 0x000fe20000400000 */
[----:B------:R-:W-:Y:S01]  /*0560*/  IMAD.MOV.U32 R18, RZ, RZ, 0x3f6ee581 ;  /* 0x3f6ee581ff127424 */ /* 0x000fe200078e00ff */
[----:B------:R-:W2:Y:S01]  /*0570*/  MUFU.RCP R6, R7 ;  /* 0x0000000700067308 */ /* 0x000ea20000001000 */
        /* <DEDUP_REMOVED lines=15> */
[----:B------:R-:W-:Y:S01]  /*0670*/  HFMA2 R2, -RZ, RZ, 2.04296875, -15.78125 ;  /* 0x4016cbe4ff027431 */ /* 0x000fe200000001ff */
[----:B------:R-:W-:Y:S02]  /*0680*/  FSEL R5, R5, -R5, P2 ;  /* 0x8000000505057208 */ /* 0x000fe40001000000 */
[----:B------:R-:W-:Y:S01]  /*0690*/  FSETP.NEU.AND P2, PT, R8, RZ, PT ;  /* 0x000000ff0800720b */ /* 0x000fe20003f4d000 */
[----:B------:R-:W-:Y:S02]  /*06a0*/  FADD R8, |R9|, |R10| ;  /* 0x4000000a09087221 */ /* 0x000fe40000000200 */
[----:B------:R-:W-:Y:S01]  /*06b0*/  @!P0 FFMA R11, R4, 1.6832555532455444336, R5 ;  /* 0x3fd774eb040b8823 */ /* 0x000fe20000000005 */
[----:B--2---:R-:W-:Y:S01]  /*06c0*/  FFMA R5, R6, -R7, 1 ;  /* 0x3f80000006057423 */ /* 0x004fe20000000807 */
[----:B------:R-:W-:Y:S01]  /*06d0*/  @!P1 FSEL R11, R2, 0.78539818525314331055, !P0 ;  /* 0x3f490fdb020b9808 */ /* 0x000fe20004000000 */
[----:B------:R-:W2:Y:S02]  /*06e0*/  FCHK P1, R0, R7 ;  /* 0x0000000700007302 */ /* 0x000ea40000020000 */
[----:B------:R-:W-:-:S04]  /*06f0*/  FFMA R5, R6, R5, R6 ;  /* 0x0000000506057223 */ /* 0x000fc80000000006 */
[----:B------:R-:W-:Y:S01]  /*0700*/  FFMA R2, R0, R5, RZ ;  /* 0x0000000500027223 */ /* 0x000fe200000000ff */
[----:B------:R-:W-:Y:S02]  /*0710*/  @!P2 FSEL R11, RZ, 3.1415927410125732422, P0 ;  /* 0x40490fdbff0ba808 */ /* 0x000fe40000000000 */
[----:B------:R-:W-:Y:S01]  /*0720*/  FSETP.NAN.AND P0, PT, R8, R8, PT ;  /* 0x000000080800720b */ /* 0x000fe20003f08000 */
[----:B------:R-:W-:Y:S01]  /*0730*/  FFMA R4, R2, -R7, R0 ;  /* 0x8000000702047223 */ /* 0x000fe20000000000 */
[----:B------:R-:W-:-:S03]  /*0740*/  LOP3.LUT R11, R11, 0x80000000, R10, 0xb8, !PT ;  /* 0x800000000b0b7812 */ /* 0x000fc600078eb80a */
[----:B------:R-:W-:Y:S01]  /*0750*/  FFMA R2, R5, R4, R2 ;  /* 0x0000000405027223 */ /* 0x000fe20000000002 */
[----:B------:R-:W-:Y:S01]  /*0760*/  FSEL R8, R8, R11, P0 ;  /* 0x0000000b08087208 */ /* 0x000fe20000000000 */
[----:B--2---:R-:W-:Y:S06]  /*0770*/  @!P1 BRA `(.L_x_58) ;  /* 0x0000000000109947 */ /* 0x004fec0003800000 */
[----:B------:R-:W-:Y:S01]  /*0780*/  IMAD.MOV.U32 R2, RZ, RZ, R0 ;  /* 0x000000ffff027224 */ /* 0x000fe200078e0000 */
[----:B------:R-:W-:Y:S01]  /*0790*/  MOV R4, 0x7c0 ;  /* 0x000007c000047802 */ /* 0x000fe20000000f00 */
[----:B------:R-:W-:-:S07]  /*07a0*/  IMAD.MOV.U32 R20, RZ, RZ, R7 ;  /* 0x000000ffff147224 */ /* 0x000fce00078e0007 */
[----:B01----:R-:W-:Y:S05]  /*07b0*/  CALL.REL.NOINC `($__internal_5_$__cuda_sm3x_div_rn_noftz_f32_slowpath) ;  /* 0x0000001800147944 */ /* 0x003fea0003c00000 */
.L_x_58:
[----:B------:R-:W-:Y:S05]  /*07c0*/  BSYNC.RECONVERGENT B0 ;  /* 0x0000000000007941 */ /* 0x000fea0003800200 */
.L_x_57:
[----:B------:R-:W2:Y:S01]  /*07d0*/  MUFU.RCP64H R7, 6.283184051513671875 ;  /* 0x401921fb00077908 */ /* 0x000ea20000001800 */
[----:B------:R-:W-:Y:S01]  /*07e0*/  MOV R5, 0x3f000000 ;  /* 0x3f00000000057802 */ /* 0x000fe20000000f00 */
[----:B------:R-:W-:Y:S02]  /*07f0*/  HFMA2 R6, -RZ, RZ, 0, 5.9604644775390625e-08 ;  /* 0x00000001ff067431 */ /* 0x000fe400000001ff */
[----:B------:R-:W-:Y:S01]  /*0800*/  IMAD.MOV.U32 R4, RZ, RZ, 0x54442d18 ;  /* 0x54442d18ff047424 */ /* 0x000fe200078e00ff */
[C---:B------:R-:W-:Y:S01]  /*0810*/  FSETP.NEU.AND P1, PT, |R2|.reuse, 1, PT ;  /* 0x3f8000000200780b */ /* 0x040fe20003f2d200 */
[----:B------:R-:W-:Y:S01]  /*0820*/  UMOV UR16, 0x54442d18 ;  /* 0x54442d1800107882 */ /* 0x000fe20000000000 */
[C---:B------:R-:W-:Y:S01]  /*0830*/  FFMA R0, |R2|.reuse, -R5, 0.5 ;  /* 0x3f00000002007423 */ /* 0x040fe20000000a05 */
[----:B------:R-:W-:Y:S01]  /*0840*/  IMAD.MOV.U32 R5, RZ, RZ, 0x401921fb ;  /* 0x401921fbff057424 */ /* 0x000fe200078e00ff */
[----:B------:R-:W-:Y:S01]  /*0850*/  FSETP.GT.AND P0, PT, |R2|, 0.56000000238418579102, PT ;  /* 0x3f0f5c290200780b */ /* 0x000fe20003f04200 */
[----:B------:R-:W-:Y:S01]  /*0860*/  UMOV UR17, 0x400921fb ;  /* 0x400921fb00117882 */ /* 0x000fe20000000000 */
[----:B------:R-:W3:Y:S01]  /*0870*/  MUFU.RSQ R9, R0 ;  /* 0x0000000000097308 */ /* 0x000ee20000001400 */
[----:B------:R-:W-:Y:S02]  /*0880*/  BSSY.RECONVERGENT B0, `(.L_x_59) ;  /* 0x0000029000007945 */ /* 0x000fe40003800200 */
[----:B--2---:R-:W-:-:S08]  /*0890*/  DFMA R10, R6, -R4, 1 ;  /* 0x3ff00000060a742b */ /* 0x004fd00000000804 */
[----:B------:R-:W-:Y:S01]  /*08a0*/  DFMA R10, R10, R10, R10 ;  /* 0x0000000a0a0a722b */ /* 0x000fe2000000000a */
[----:B---3--:R-:W-:Y:S01]  /*08b0*/  FMUL R18, R0, R9 ;  /* 0x0000000900127220 */ /* 0x008fe20000400000 */
[----:B------:R-:W-:Y:S02]  /*08c0*/  FMUL R19, R9, -0.5 ;  /* 0xbf00000009137820 */ /* 0x000fe40000400000 */
[----:B------:R-:W2:Y:S02]  /*08d0*/  F2F.F64.F32 R8, R8 ;  /* 0x0000000800087310 */ /* 0x000ea40000201800 */
[C---:B------:R-:W-:Y:S02]  /*08e0*/  FFMA R19, R18.reuse, R19, 0.5 ;  /* 0x3f00000012137423 */ /* 0x040fe40000000013 */
[----:B------:R-:W-:Y:S02]  /*08f0*/  DFMA R6, R6, R10, R6 ;  /* 0x0000000a0606722b */ /* 0x000fe40000000006 */
[----:B------:R-:W-:-:S06]  /*0900*/  FFMA R19, R18, R19, R18 ;  /* 0x0000001312137223 */ /* 0x000fcc0000000012 */
[----:B------:R-:W-:Y:S01]  /*0910*/  DFMA R10, R6, -R4, 1 ;  /* 0x3ff00000060a742b */ /* 0x000fe20000000804 */
[----:B------:R-:W-:Y:S02]  /*0920*/  FSEL R19, R19, RZ, P1 ;  /* 0x000000ff13137208 */ /* 0x000fe40000800000 */
[----:B------:R-:W-:Y:S02]  /*0930*/  FSETP.GT.AND P1, PT, R2, 0.56000000238418579102, PT ;  /* 0x3f0f5c290200780b */ /* 0x000fe40003f24000 */
[----:B------:R-:W-:Y:S01]  /*0940*/  FSEL R21, R19, |R2|, P0 ;  /* 0x4000000213157208 */ /* 0x000fe20000000000 */
[----:B--2---:R-:W-:Y:S02]  /*0950*/  DADD R18, R8, UR16 ;  /* 0x0000001008127e29 */ /* 0x004fe40008000000 */
[----:B------:R-:W-:Y:S01]  /*0960*/  DFMA R6, R6, R10, R6 ;  /* 0x0000000a0606722b */ /* 0x000fe20000000006 */
[----:B------:R-:W-:Y:S01]  /*0970*/  LOP3.LUT R21, R21, 0x80000000, R2, 0xb8, !PT ;  /* 0x8000000015157812 */ /* 0x000fe200078eb802 */
[----:B------:R-:W-:-:S04]  /*0980*/  IMAD.MOV.U32 R11, RZ, RZ, 0x3d10ecef ;  /* 0x3d10ecefff0b7424 */ /* 0x000fc800078e00ff */
[----:B------:R-:W-:Y:S02]  /*0990*/  FMUL R0, R21, R21 ;  /* 0x0000001515007220 */ /* 0x000fe40000400000 */
[----:B------:R-:W-:Y:S01]  /*09a0*/  DMUL R8, R18, R6 ;  /* 0x0000000612087228 */ /* 0x000fe20000000000 */
[----:B------:R-:W-:Y:S01]  /*09b0*/  FSETP.GEU.AND P3, PT, |R19|, 6.5827683646048100446e-37, PT ;  /* 0x036000001300780b */ /* 0x000fe20003f6e200 */
[----:B------:R-:W-:-:S04]  /*09c0*/  FFMA R11, R0, R11, 0.016980519518256187439 ;  /* 0x3c8b1abb000b7423 */ /* 0x000fc8000000000b */
[C---:B------:R-:W-:Y:S02]  /*09d0*/  FFMA R11, R0.reuse, R11, 0.030762933194637298584 ;  /* 0x3cfc028c000b7423 */ /* 0x040fe4000000000b */
[----:B------:R-:W-:Y:S02]  /*09e0*/  DFMA R4, R8, -R4, R18 ;  /* 0x800000040804722b */ /* 0x000fe40000000012 */
[----:B------:R-:W-:-:S04]  /*09f0*/  FFMA R11, R0, R11, 0.044709417968988418579 ;  /* 0x3d372139000b7423 */ /* 0x000fc8000000000b */
[C---:B------:R-:W-:Y:S02]  /*0a00*/  FFMA R11, R0.reuse, R11, 0.074989043176174163818 ;  /* 0x3d9993db000b7423 */ /* 0x040fe4000000000b */
[----:B------:R-:W-:Y:S02]  /*0a10*/  DFMA R4, R6, R4, R8 ;  /* 0x000000040604722b */ /* 0x000fe40000000008 */
[----:B------:R-:W-:Y:S01]  /*0a20*/  FFMA R11, R0, R11, 0.16666707396507263184 ;  /* 0x3e2aaac6000b7423 */ /* 0x000fe2000000000b */
[----:B------:R-:W-:-:S03]  /*0a30*/  IMAD.MOV.U32 R7, RZ, RZ, 0x3f6ee581 ;  /* 0x3f6ee581ff077424 */ /* 0x000fc600078e00ff */
[----:B------:R-:W-:-:S04]  /*0a40*/  FMUL R0, R0, R11 ;  /* 0x0000000b00007220 */ /* 0x000fc80000400000 */
[----:B------:R-:W-:Y:S01]  /*0a50*/  FFMA R2, RZ, 2.3926990032196044922, R5 ;  /* 0x401921fbff027823 */ /* 0x000fe20000000005 */
[----:B------:R-:W-:-:S04]  /*0a60*/  FFMA R9, R21, R0, R21 ;  /* 0x0000000015097223 */ /* 0x000fc80000000015 */
[----:B------:R-:W-:Y:S02]  /*0a70*/  FSETP.GT.AND P2, PT, |R2|, 1.469367938527859385e-39, PT ;  /* 0x001000000200780b */ /* 0x000fe40003f44200 */
[----:B------:R-:W-:-:S05]  /*0a80*/  FSEL R0, R9, -R9, P0 ;  /* 0x8000000909007208 */ /* 0x000fca0000000000 */
[----:B------:R-:W-:-:S04]  /*0a90*/  @!P1 FFMA R9, R7, 1.6832555532455444336, R0 ;  /* 0x3fd774eb07099823 */ /* 0x000fc80000000000 */
[----:B------:R-:W-:Y:S02]  /*0aa0*/  @P0 FADD R9, R9, R9 ;  /* 0x0000000909090221 */ /* 0x000fe40000000000 */
[----:B------:R-:W-:Y:S05]  /*0ab0*/  @P2 BRA P3, `(.L_x_60) ;  /* 0x0000000000142947 */ /* 0x000fea0001800000 */
[----:B------:R-:W-:Y:S02]  /*0ac0*/  MOV R21, 0x401921fb ;  /* 0x401921fb00157802 */ /* 0x000fe40000000f00 */
[----:B------:R-:W-:-:S07]  /*0ad0*/  MOV R0, 0xaf0 ;  /* 0x00000af000007802 */ /* 0x000fce0000000f00 */
[----:B01----:R-:W-:Y:S05]  /*0ae0*/  CALL.REL.NOINC `($__internal_3_$__cuda_sm20_div_rn_f64_full) ;  /* 0x0000000c00747944 */ /* 0x003fea0003c00000 */
[----:B------:R-:W-:Y:S02]  /*0af0*/  IMAD.MOV.U32 R4, RZ, RZ, R6 ;  /* 0x000000ffff047224 */ /* 0x000fe400078e0006 */
[----:B------:R-:W-:-:S07]  /*0b00*/  IMAD.MOV.U32 R5, RZ, RZ, R7 ;  /* 0x000000ffff057224 */ /* 0x000fce00078e0007 */
.L_x_60:
[----:B------:R-:W-:Y:S05]  /*0b10*/  BSYNC.RECONVERGENT B0 ;  /* 0x0000000000007941 */ /* 0x000fea0003800200 */
.L_x_59:
[----:B------:R-:W2:Y:S01]  /*0b20*/  MUFU.RCP64H R11, 3.1415920257568359375 ;  /* 0x400921fb000b7908 */ /* 0x000ea20000001800 */
[----:B------:R-:W-:Y:S01]  /*0b30*/  MOV R6, 0x54442d18 ;  /* 0x54442d1800067802 */ /* 0x000fe20000000f00 */
[----:B------:R-:W-:Y:S01]  /*0b40*/  IMAD.MOV.U32 R7, RZ, RZ, 0x400921fb ;  /* 0x400921fbff077424 */ /* 0x000fe200078e00ff */
[----:B0-----:R-:W-:Y:S01]  /*0b50*/  DMUL R4, R16, R4 ;  /* 0x0000000410047228 */ /* 0x001fe20000000000 */
[----:B------:R-:W-:Y:S01]  /*0b60*/  IMAD.MOV.U32 R10, RZ, RZ, 0x1 ;  /* 0x00000001ff0a7424 */ /* 0x000fe200078e00ff */
[----:B------:R-:W-:Y:S04]  /*0b70*/  BSSY.RECONVERGENT B0, `(.L_x_61) ;  /* 0x0000012000007945 */ /* 0x000fe80003800200 */
[----:B------:R-:W-:Y:S01]  /*0b80*/  F2F.F32.F64 R8, R4 ;  /* 0x0000000400087310 */ /* 0x000fe20000301000 */
[----:B--2---:R-:W-:-:S08]  /*0b90*/  DFMA R18, R10, -R6, 1 ;  /* 0x3ff000000a12742b */ /* 0x004fd00000000806 */
        /* <DEDUP_REMOVED lines=12> */
[----:B------:R-:W-:Y:S02]  /*0c60*/  MOV R21, 0x400921fb ;  /* 0x400921fb00157802 */ /* 0x000fe40000000f00 */
[----:B------:R-:W-:-:S07]  /*0c70*/  MOV R0, 0xc90 ;  /* 0x00000c9000007802 */ /* 0x000fce0000000f00 */
[----:B-1----:R-:W-:Y:S05]  /*0c80*/  CALL.REL.NOINC `($__internal_3_$__cuda_sm20_div_rn_f64_full) ;  /* 0x0000000c000c7944 */ /* 0x002fea0003c00000 */
.L_x_62:
[----:B------:R-:W-:Y:S05]  /*0c90*/  BSYNC.RECONVERGENT B0 ;  /* 0x0000000000007941 */ /* 0x000fea0003800200 */
.L_x_61:
[----:B-1----:R-:W-:Y:S01]  /*0ca0*/  DMUL R6, R14, R6 ;  /* 0x000000060e067228 */ /* 0x002fe20000000000 */
        /* <DEDUP_REMOVED lines=8> */
.L_x_51:
[----:B------:R-:W-:-:S06]  /*0d30*/  UISETP.GE.AND UP0, UPT, UR11, 0x1, UPT ;  /* 0x000000010b00788c */ /* 0x000fcc000bf06270 */
[----:B------:R-:W-:-:S13]  /*0d40*/  PLOP3.LUT P0, PT, PT, PT, UP0, 0x80, 0x8 ;  /* 0x000000000008781c */ /* 0x000fda0003f0f008 */
[----:B------:R-:W-:Y:S05]  /*0d50*/  @!P0 EXIT ;  /* 0x000000000000894d */ /* 0x000fea0003800000 */
[----:B------:R-:W0:Y:S01]  /*0d60*/  LDCU.64 UR16, c[0x0][0x388] ;  /* 0x00007100ff1077ac */ /* 0x000e220008000a00 */
[----:B------:R-:W1:Y:S01]  /*0d70*/  LDCU.128 UR4, c[0x0][0x390] ;  /* 0x00007200ff0477ac */ /* 0x000e620008000c00 */
[----:B------:R-:W-:Y:S01]  /*0d80*/  UIADD3 UR10, UPT, UPT, -UR11, URZ, URZ ;  /* 0x000000ff0b0a7290 */ /* 0x000fe2000fffe1ff */
[----:B0-----:R-:W0:Y:S01]  /*0d90*/  F2F.F64.F32 R14, UR16 ;  /* 0x00000010000e7d10 */ /* 0x001e220008201800 */
[----:B-1----:R-:W-:Y:S02]  /*0da0*/  UIMAD.WIDE UR6, UR8, 0xc, UR6 ;  /* 0x0000000c080678a5 */ /* 0x002fe4000f8e0206 */
[----:B------:R-:W-:-:S05]  /*0db0*/  UIMAD.WIDE UR4, UR8, 0x8, UR4 ;  /* 0x00000008080478a5 */ /* 0x000fca000f8e0204 */
[----:B------:R-:W1:Y:S01]  /*0dc0*/  F2F.F64.F32 R8, UR17 ;  /* 0x0000001100087d10 */ /* 0x000e620008201800 */
[----:B------:R-:W-:-:S04]  /*0dd0*/  UIADD3 UR15, UP0, UPT, UR6, 0x8, URZ ;  /* 0x00000008060f7890 */ /* 0x000fc8000ff1e0ff */
[----:B------:R-:W-:-:S12]  /*0de0*/  UIADD3.X UR6, UPT, UPT, URZ, UR7, URZ, UP0, !UPT ;  /* 0x00000007ff067290 */ /* 0x000fd800087fe4ff */
.L_x_77:
[----:B------:R-:W-:Y:S01]  /*0df0*/  ISETP.GE.AND P0, PT, R3, UR9, PT ;  /* 0x0000000903007c0c */ /* 0x000fe2000bf06270 */
[----:B------:R-:W-:Y:S01]  /*0e00*/  UIADD3 UR10, UPT, UPT, UR10, 0x1, URZ ;  /* 0x000000010a0a7890 */ /* 0x000fe2000fffe0ff */
[----:B------:R-:W-:Y:S03]  /*0e10*/  BSSY.RECONVERGENT B0, `(.L_x_64) ;  /* 0x00000a7000007945 */ /* 0x000fe60003800200 */
[----:B------:R-:W-:-:S08]  /*0e20*/  UISETP.NE.AND UP0, UPT, UR10, URZ, UPT ;  /* 0x000000ff0a00728c */ /* 0x000fd0000bf05270 */
[----:B--2---:R-:W-:Y:S05]  /*0e30*/  @P0 BRA `(.L_x_65) ;  /* 0x0000000800900947 */ /* 0x004fea0003800000 */
[----:B------:R-:W-:Y:S01]  /*0e40*/  MOV R5, UR6 ;  /* 0x0000000600057c02 */ /* 0x000fe20008000f00 */
[----:B------:R-:W-:-:S04]  /*0e50*/  IMAD.U32 R4, RZ, RZ, UR15 ;  /* 0x0000000fff047e24 */ /* 0x000fc8000f8e00ff */
        /* <DEDUP_REMOVED lines=8> */
[----:B------:R-:W-:Y:S01]  /*0ee0*/  VIADD R2, R6, 0xf3000000 ;  /* 0xf300000006027836 */ /* 0x000fe20000000000 */
[----:B------:R2:W3:Y:S04]  /*0ef0*/  MUFU.RSQ R11, R6 ;  /* 0x00000006000b7308 */ /* 0x0004e80000001400 */
[----:B------:R-:W-:-:S13]  /*0f00*/  ISETP.GT.U32.AND P0, PT, R2, 0x727fffff, PT ;  /* 0x727fffff0200780c */ /* 0x000fda0003f04070 */
[----:B--23--:R-:W-:Y:S05]  /*0f10*/  @!P0 BRA `(.L_x_67) ;  /* 0x0000000000148947 */ /* 0x00cfea0003800000 */
[----:B------:R-:W-:Y:S01]  /*0f20*/  IMAD.MOV.U32 R2, RZ, RZ, R6 ;  /* 0x000000ffff027224 */ /* 0x000fe200078e0006 */
[----:B------:R-:W-:-:S07]  /*0f30*/  MOV R19, 0xf50 ;  /* 0x00000f5000137802 */ /* 0x000fce0000000f00 */
[----:B01----:R-:W-:Y:S05]  /*0f40*/  CALL.REL.NOINC `($__internal_4_$__cuda_sm20_sqrt_rn_f32_slowpath) ;  /* 0x0000000c00d47944 */ /* 0x003fea0003c00000 */
[----:B------:R-:W-:Y:S01]  /*0f50*/  MOV R13, R2 ;  /* 0x00000002000d7202 */ /* 0x000fe20000000f00 */
[----:B------:R-:W-:Y:S06]  /*0f60*/  BRA `(.L_x_68) ;  /* 0x0000000000107947 */ /* 0x000fec0003800000 */
.L_x_67:
[----:B------:R-:W-:Y:S01]  /*0f70*/  FMUL.FTZ R13, R6, R11 ;  /* 0x0000000b060d7220 */ /* 0x000fe20000410000 */
[----:B------:R-:W-:-:S03]  /*0f80*/  FMUL.FTZ R4, R11, 0.5 ;  /* 0x3f0000000b047820 */ /* 0x000fc60000410000 */
[----:B------:R-:W-:-:S04]  /*0f90*/  FFMA R2, -R13, R13, R6 ;  /* 0x0000000d0d027223 */ /* 0x000fc80000000106 */
[----:B------:R-:W-:-:S07]  /*0fa0*/  FFMA R13, R2, R4, R13 ;  /* 0x00000004020d7223 */ /* 0x000fce000000000d */
.L_x_68:
[----:B------:R-:W-:Y:S05]  /*0fb0*/  BSYNC.RECONVERGENT B1 ;  /* 0x0000000000017941 */ /* 0x000fea0003800200 */
.L_x_66:
        /* <DEDUP_REMOVED lines=15> */
[----:B------:R-:W-:-:S07]  /*10b0*/  IMAD.MOV.U32 R4, RZ, RZ, R2 ;  /* 0x000000ffff047224 */ /* 0x000fce00078e0002 */
.L_x_70:
[----:B------:R-:W-:Y:S05]  /*10c0*/  BSYNC.RECONVERGENT B1 ;  /* 0x0000000000017941 */ /* 0x000fea0003800200 */
.L_x_69:
[----:B------:R-:W-:Y:S02]  /*10d0*/  HFMA2 R5, -RZ, RZ, 0.89990234375, 10328 ;  /* 0x3b33710bff057431 */ /* 0x000fe400000001ff */
[----:B------:R-:W-:Y:S01]  /*10e0*/  FMUL R2, R4, R4 ;  /* 0x0000000404027220 */ /* 0x000fe20000400000 */
[----:B------:R-:W-:Y:S01]  /*10f0*/  IMAD.MOV.U32 R16, RZ, RZ, 0x3f6ee581 ;  /* 0x3f6ee581ff107424 */ /* 0x000fe200078e00ff */
[C---:B------:R-:W-:Y:S01]  /*1100*/  ISETP.GE.AND P0, PT, R10.reuse, RZ, PT ;  /* 0x000000ff0a00720c */ /* 0x040fe20003f06270 */
[----:B------:R-:W2:Y:S01]  /*1110*/  MUFU.RCP R6, R13 ;  /* 0x0000000d00067308 */ /* 0x000ea20000001000 */
[C---:B------:R-:W-:Y:S01]  /*1120*/  FSETP.NEU.AND P1, PT, |R10|.reuse, |R7|, PT ;  /* 0x400000070a00720b */ /* 0x040fe20003f2d200 */
[----:B------:R-:W-:Y:S01]  /*1130*/  FADD R10, |R10|, |R7| ;  /* 0x400000070a0a7221 */ /* 0x000fe20000000200 */
[----:B------:R-:W-:Y:S01]  /*1140*/  BSSY.RECONVERGENT B1, `(.L_x_71) ;  /* 0x0000021000017945 */ /* 0x000fe20003800200 */
[----:B------:R-:W-:-:S04]  /*1150*/  FFMA R5, R2, R5, -0.015681877732276916504 ;  /* 0xbc80774802057423 */ /* 0x000fc80000000005 */
        /* <DEDUP_REMOVED lines=27> */
[----:B------:R-:W-:Y:S01]  /*1310*/  MOV R2, R0 ;  /* 0x0000000000027202 */ /* 0x000fe20000000f00 */
[----:B------:R-:W-:Y:S01]  /*1320*/  IMAD.MOV.U32 R20, RZ, RZ, R13 ;  /* 0x000000ffff147224 */ /* 0x000fe200078e000d */
[----:B------:R-:W-:-:S07]  /*1330*/  MOV R4, 0x1350 ;  /* 0x0000135000047802 */ /* 0x000fce0000000f00 */
[----:B01----:R-:W-:Y:S05]  /*1340*/  CALL.REL.NOINC `($__internal_5_$__cuda_sm3x_div_rn_noftz_f32_slowpath) ;  /* 0x0000000c00307944 */ /* 0x003fea0003c00000 */
.L_x_72:
[----:B------:R-:W-:Y:S05]  /*1350*/  BSYNC.RECONVERGENT B1 ;  /* 0x0000000000017941 */ /* 0x000fea0003800200 */
.L_x_71:
[----:B------:R-:W2:Y:S01]  /*1360*/  MUFU.RCP64H R11, 6.283184051513671875 ;  /* 0x401921fb000b7908 */ /* 0x000ea20000001800 */
[----:B------:R-:W-:Y:S01]  /*1370*/  IMAD.MOV.U32 R5, RZ, RZ, 0x3f000000 ;  /* 0x3f000000ff057424 */ /* 0x000fe200078e00ff */
[----:B------:R-:W-:Y:S01]  /*1380*/  MOV R4, 0x54442d18 ;  /* 0x54442d1800047802 */ /* 0x000fe20000000f00 */
[----:B------:R-:W-:Y:S01]  /*1390*/  IMAD.MOV.U32 R10, RZ, RZ, 0x1 ;  /* 0x00000001ff0a7424 */ /* 0x000fe200078e00ff */
[C---:B------:R-:W-:Y:S01]  /*13a0*/  FSETP.NEU.AND P1, PT, |R2|.reuse, 1, PT ;  /* 0x3f8000000200780b */ /* 0x040fe20003f2d200 */
[C---:B------:R-:W-:Y:S01]  /*13b0*/  FFMA R0, |R2|.reuse, -R5, 0.5 ;  /* 0x3f00000002007423 */ /* 0x040fe20000000a05 */
[----:B------:R-:W-:Y:S01]  /*13c0*/  IMAD.MOV.U32 R5, RZ, RZ, 0x401921fb ;  /* 0x401921fbff057424 */ /* 0x000fe200078e00ff */
[----:B------:R-:W-:Y:S01]  /*13d0*/  UMOV UR16, 0x54442d18 ;  /* 0x54442d1800107882 */ /* 0x000fe20000000000 */
        /* <DEDUP_REMOVED lines=17> */
[----:B------:R-:W-:Y:S02]  /*14f0*/  FSETP.GT.AND P1, PT, R2, 0.56000000238418579102, PT ;  /* 0x3f0f5c290200780b */ /* 0x000fe40003f24000 */
[----:B------:R-:W-:Y:S02]  /*1500*/  FSEL R17, R17, |R2|, P0 ;  /* 0x4000000211117208 */ /* 0x000fe40000000000 */
[----:B------:R-:W-:Y:S02]  /*1510*/  MOV R13, 0x3d10ecef ;  /* 0x3d10ecef000d7802 */ /* 0x000fe40000000f00 */
        /* <DEDUP_REMOVED lines=8> */
[----:B------:R-:W-:Y:S02]  /*15a0*/  IMAD.MOV.U32 R7, RZ, RZ, 0x3f6ee581 ;  /* 0x3f6ee581ff077424 */ /* 0x000fe400078e00ff */
        /* <DEDUP_REMOVED lines=12> */
[----:B01----:R-:W-:Y:S05]  /*1670*/  CALL.REL.NOINC `($__internal_3_$__cuda_sm20_div_rn_f64_full) ;  /* 0x0000000000907944 */ /* 0x003fea0003c00000 */
[----:B------:R-:W-:Y:S01]  /*1680*/  MOV R4, R6 ;  /* 0x0000000600047202 */ /* 0x000fe20000000f00 */
[----:B------:R-:W-:-:S07]  /*1690*/  IMAD.MOV.U32 R5, RZ, RZ, R7 ;  /* 0x000000ffff057224 */ /* 0x000fce00078e0007 */
.L_x_74:
[----:B------:R-:W-:Y:S05]  /*16a0*/  BSYNC.RECONVERGENT B1 ;  /* 0x0000000000017941 */ /* 0x000fea0003800200 */
.L_x_73:
[----:B------:R-:W2:Y:S01]  /*16b0*/  MUFU.RCP64H R7, 3.1415920257568359375 ;  /* 0x400921fb00077908 */ /* 0x000ea20000001800 */
[----:B------:R-:W-:Y:S02]  /*16c0*/  HFMA2 R11, -RZ, RZ, 2.017578125, 0.01168060302734375 ;  /* 0x400921fbff0b7431 */ /* 0x000fe400000001ff */
        /* <DEDUP_REMOVED lines=20> */
[----:B-1----:R-:W-:Y:S05]  /*1810*/  CALL.REL.NOINC `($__internal_3_$__cuda_sm20_div_rn_f64_full) ;  /* 0x0000000000287944 */ /* 0x002fea0003c00000 */
.L_x_76:
[----:B------:R-:W-:Y:S05]  /*1820*/  BSYNC.RECONVERGENT B1 ;  /* 0x0000000000017941 */ /* 0x000fea0003800200 */
.L_x_75:
[----:B-1----:R-:W-:Y:S01]  /*1830*/  DMUL R6, R8, R6 ;  /* 0x0000000608067228 */ /* 0x002fe20000000000 */
[----:B------:R-:W-:-:S05]  /*1840*/  MOV R4, 0x8 ;  /* 0x0000000800047802 */ /* 0x000fca0000000f00 */
[----:B------:R-:W0:Y:S01]  /*1850*/  F2F.F32.F64 R13, R6 ;  /* 0x00000006000d7310 */ /* 0x000e220000301000 */
[----:B------:R-:W-:-:S05]  /*1860*/  IMAD.WIDE R4, R3, R4, UR4 ;  /* 0x0000000403047e25 */ /* 0x000fca000f8e0204 */
[----:B0-----:R2:W-:Y:S02]  /*1870*/  STG.E.64 desc[UR12][R4.64], R12 ;  /* 0x0000000c04007986 */ /* 0x0015e4000c101b0c */
.L_x_65:
[----:B------:R-:W-:Y:S05]  /*1880*/  BSYNC.RECONVERGENT B0 ;  /* 0x0000000000007941 */ /* 0x000fea0003800200 */
.L_x_64:
[----:B------:R-:W-:Y:S01]  /*1890*/  VIADD R3, R3, 0x80 ;  /* 0x0000008003037836 */ /* 0x000fe20000000000 */
[----:B------:R-:W-:Y:S06]  /*18a0*/  BRA.U UP0, `(.L_x_77) ;  /* 0xfffffff500507547 */ /* 0x000fec000b83ffff */
[----:B------:R-:W-:Y:S05]  /*18b0*/  EXIT ;  /* 0x000000000000794d */ /* 0x000fea0003800000 */
        .weak           $__internal_3_$__cuda_sm20_div_rn_f64_full
        .type           $__internal_3_$__cuda_sm20_div_rn_f64_full,@function
        .size           $__internal_3_$__cuda_sm20_div_rn_f64_full,($__internal_4_$__cuda_sm20_sqrt_rn_f32_slowpath - $__internal_3_$__cuda_sm20_div_rn_f64_full)
$__internal_3_$__cuda_sm20_div_rn_f64_full:
[C---:B------:R-:W-:Y:S01]  /*18c0*/  FSETP.GEU.AND P0, PT, |R21|.reuse, 1.469367938527859385e-39, PT ;  /* 0x001000001500780b */ /* 0x040fe20003f0e200 */
[----:B------:R-:W-:Y:S01]  /*18d0*/  IMAD.U32 R20, RZ, RZ, UR14 ;  /* 0x0000000eff147e24 */ /* 0x000fe2000f8e00ff */
[----:B------:R-:W-:Y:S01]  /*18e0*/  LOP3.LUT R2, R21, 0x800fffff, RZ, 0xc0, !PT ;  /* 0x800fffff15027812 */ /* 0x000fe200078ec0ff */
[----:B------:R-:W-:Y:S01]  /*18f0*/  IMAD.MOV.U32 R10, RZ, RZ, 0x1 ;  /* 0x00000001ff0a7424 */ /* 0x000fe200078e00ff */
[----:B------:R-:W-:Y:S01]  /*1900*/  MOV R26, UR14 ;  /* 0x0000000e001a7c02 */ /* 0x000fe20008000f00 */
[----:B------:R-:W-:Y:S01]  /*1910*/  IMAD.MOV.U32 R4, RZ, RZ, 0x1ca00000 ;  /* 0x1ca00000ff047424 */ /* 0x000fe200078e00ff */
[----:B------:R-:W-:Y:S01]  /*1920*/  LOP3.LUT R27, R2, 0x3ff00000, RZ, 0xfc, !PT ;  /* 0x3ff00000021b7812 */ /* 0x000fe200078efcff */
[----:B------:R-:W-:Y:S01]  /*1930*/  BSSY.RECONVERGENT B2, `(.L_x_78) ;  /* 0x0000051000027945 */ /* 0x000fe20003800200 */
[C---:B------:R-:W-:Y:S02]  /*1940*/  FSETP.GEU.AND P2, PT, |R19|.reuse, 1.469367938527859385e-39, PT ;  /* 0x001000001300780b */ /* 0x040fe40003f4e200 */
[----:B------:R-:W-:-:S02]  /*1950*/  LOP3.LUT R2, R19, 0x7ff00000, RZ, 0xc0, !PT ;  /* 0x7ff0000013027812 */ /* 0x000fc400078ec0ff */
[----:B------:R-:W-:Y:S01]  /*1960*/  LOP3.LUT R22, R21, 0x7ff00000, RZ, 0xc0, !PT ;  /* 0x7ff0000015167812 */ /* 0x000fe200078ec0ff */
[----:B------:R-:W-:-:S03]  /*1970*/  @!P0 DMUL R26, R20, 8.98846567431157953865e+307 ;  /* 0x7fe00000141a8828 */ /* 0x000fc60000000000 */
[----:B------:R-:W-:-:S03]  /*1980*/  ISETP.GE.U32.AND P1, PT, R2, R22, PT ;  /* 0x000000160200720c */ /* 0x000fc60003f26070 */
[----:B------:R-:W0:Y:S02]  /*1990*/  MUFU.RCP64H R11, R27 ;  /* 0x0000001b000b7308 */ /* 0x000e240000001800 */
[----:B------:R-:W-:Y:S01]  /*19a0*/  @!P2 LOP3.LUT R5, R21, 0x7ff00000, RZ, 0xc0, !PT ;  /* 0x7ff000001505a812 */ /* 0x000fe200078ec0ff */
[----:B------:R-:W-:Y:S01]  /*19b0*/  @!P2 IMAD.MOV.U32 R24, RZ, RZ, RZ ;  /* 0x000000ffff18a224 */ /* 0x000fe200078e00ff */
[----:B------:R-:W-:Y:S02]  /*19c0*/  @!P0 LOP3.LUT R22, R27, 0x7ff00000, RZ, 0xc0, !PT ;  /* 0x7ff000001b168812 */ /* 0x000fe400078ec0ff */
[----:B------:R-:W-:-:S04]  /*19d0*/  @!P2 ISETP.GE.U32.AND P3, PT, R2, R5, PT ;  /* 0x000000050200a20c */ /* 0x000fc80003f66070 */
[----:B------:R-:W-:-:S04]  /*19e0*/  @!P2 SEL R5, R4, 0x63400000, !P3 ;  /* 0x634000000405a807 */ /* 0x000fc80005800000 */
[----:B------:R-:W-:Y:S01]  /*19f0*/  @!P2 LOP3.LUT R5, R5, 0x80000000, R19, 0xf8, !PT ;  /* 0x800000000505a812 */ /* 0x000fe200078ef813 */
[----:B0-----:R-:W-:-:S03]  /*1a00*/  DFMA R6, R10, -R26, 1 ;  /* 0x3ff000000a06742b */ /* 0x001fc6000000081a */
[----:B------:R-:W-:Y:S01]  /*1a10*/  @!P2 LOP3.LUT R25, R5, 0x100000, RZ, 0xfc, !PT ;  /* 0x001000000519a812 */ /* 0x000fe200078efcff */
[----:B------:R-:W-:-:S04]  /*1a20*/  IMAD.MOV.U32 R5, RZ, RZ, R2 ;  /* 0x000000ffff057224 */ /* 0x000fc800078e0002 */
[----:B------:R-:W-:-:S08]  /*1a30*/  DFMA R6, R6, R6, R6 ;  /* 0x000000060606722b */ /* 0x000fd00000000006 */
[----:B------:R-:W-:Y:S01]  /*1a40*/  DFMA R6, R10, R6, R10 ;  /* 0x000000060a06722b */ /* 0x000fe2000000000a */
[----:B------:R-:W-:Y:S02]  /*1a50*/  SEL R11, R4, 0x63400000, !P1 ;  /* 0x63400000040b7807 */ /* 0x000fe40004800000 */
[----:B------:R-:W-:Y:S02]  /*1a60*/  MOV R10, R18 ;  /* 0x00000012000a7202 */ /* 0x000fe40000000f00 */
[----:B------:R-:W-:-:S03]  /*1a70*/  LOP3.LUT R11, R11, 0x800fffff, R19, 0xf8, !PT ;  /* 0x800fffff0b0b7812 */ /* 0x000fc600078ef813 */
[----:B------:R-:W-:-:S03]  /*1a80*/  DFMA R28, R6, -R26, 1 ;  /* 0x3ff00000061c742b */ /* 0x000fc6000000081a */
[----:B------:R-:W-:-:S05]  /*1a90*/  @!P2 DFMA R10, R10, 2, -R24 ;  /* 0x400000000a0aa82b */ /* 0x000fca0000000818 */
[----:B------:R-:W-:-:S05]  /*1aa0*/  DFMA R28, R6, R28, R6 ;  /* 0x0000001c061c722b */ /* 0x000fca0000000006 */
[----:B------:R-:W-:-:S03]  /*1ab0*/  @!P2 LOP3.LUT R5, R11, 0x7ff00000, RZ, 0xc0, !PT ;  /* 0x7ff000000b05a812 */ /* 0x000fc600078ec0ff */
[----:B------:R-:W-:Y:S01]  /*1ac0*/  DMUL R24, R28, R10 ;  /* 0x0000000a1c187228 */ /* 0x000fe20000000000 */
[----:B------:R-:W-:-:S04]  /*1ad0*/  IADD3 R23, PT, PT, R5, -0x1, RZ ;  /* 0xffffffff05177810 */ /* 0x000fc80007ffe0ff */
[----:B------:R-:W-:-:S03]  /*1ae0*/  ISETP.GT.U32.AND P0, PT, R23, 0x7feffffe, PT ;  /* 0x7feffffe1700780c */ /* 0x000fc60003f04070 */
[----:B------:R-:W-:-:S08]  /*1af0*/  DFMA R6, R24, -R26, R10 ;  /* 0x8000001a1806722b */ /* 0x000fd0000000000a */
        /* <DEDUP_REMOVED lines=9> */
[----:B------:R-:W-:-:S04]  /*1b90*/  IMAD.MOV.U32 R4, RZ, RZ, RZ ;  /* 0x000000ffff047224 */ /* 0x000fc800078e00ff */
[----:B------:R-:W-:-:S05]  /*1ba0*/  IMAD.IADD R2, R2, 0x1, -R5 ;  /* 0x0000000102027824 */ /* 0x000fca00078e0a05 */
[----:B------:R-:W-:-:S06]  /*1bb0*/  IADD3 R5, PT, PT, R2, 0x7fe00000, RZ ;  /* 0x7fe0000002057810 */ /* 0x000fcc0007ffe0ff */
[----:B------:R-:W-:-:S10]  /*1bc0*/  DMUL R24, R6, R4 ;  /* 0x0000000406187228 */ /* 0x000fd40000000000 */
[----:B------:R-:W-:-:S13]  /*1bd0*/  FSETP.GTU.AND P0, PT, |R25|, 1.469367938527859385e-39, PT ;  /* 0x001000001900780b */ /* 0x000fda0003f0c200 */
[----:B------:R-:W-:Y:S05]  /*1be0*/  @P0 BRA `(.L_x_80) ;  /* 0x0000000000940947 */ /* 0x000fea0003800000 */
[----:B------:R-:W-:-:S06]  /*1bf0*/  DFMA R10, R6, -R26, R10 ;  /* 0x8000001a060a722b */ /* 0x000fcc000000000a */
[----:B------:R-:W-:-:S04]  /*1c00*/  IMAD.MOV.U32 R10, RZ, RZ, RZ ;  /* 0x000000ffff0a7224 */ /* 0x000fc800078e00ff */
[C---:B------:R-:W-:Y:S02]  /*1c10*/  FSETP.NEU.AND P0, PT, R11.reuse, RZ, PT ;  /* 0x000000ff0b00720b */ /* 0x040fe40003f0d000 */
[----:B------:R-:W-:-:S04]  /*1c20*/  LOP3.LUT R21, R11, 0x80000000, R21, 0x48, !PT ;  /* 0x800000000b157812 */ /* 0x000fc800078e4815 */
[----:B------:R-:W-:-:S07]  /*1c30*/  LOP3.LUT R11, R21, R5, RZ, 0xfc, !PT ;  /* 0x00000005150b7212 */ /* 0x000fce00078efcff */
[----:B------:R-:W-:Y:S05]  /*1c40*/  @!P0 BRA `(.L_x_80) ;  /* 0x00000000007c8947 */ /* 0x000fea0003800000 */
[----:B------:R-:W-:Y:S01]  /*1c50*/  IADD3 R5, PT, PT, -R2, RZ, RZ ;  /* 0x000000ff02057210 */ /* 0x000fe20007ffe1ff */
        /* <DEDUP_REMOVED lines=9> */
.L_x_79:
[----:B------:R-:W-:-:S14]  /*1cf0*/  DSETP.NAN.AND P0, PT, R18, R18, PT ;  /* 0x000000121200722a */ /* 0x000fdc0003f08000 */
[----:B------:R-:W-:Y:S05]  /*1d00*/  @P0 BRA `(.L_x_81) ;  /* 0x0000000000440947 */ /* 0x000fea0003800000 */
[----:B------:R-:W-:-:S14]  /*1d10*/  DSETP.NAN.AND P0, PT, R20, R20, PT ;  /* 0x000000141400722a */ /* 0x000fdc0003f08000 */
[----:B------:R-:W-:Y:S05]  /*1d20*/  @P0 BRA `(.L_x_82) ;  /* 0x0000000000300947 */ /* 0x000fea0003800000 */
[----:B------:R-:W-:Y:S01]  /*1d30*/  ISETP.NE.AND P0, PT, R5, R22, PT ;  /* 0x000000160500720c */ /* 0x000fe20003f05270 */
[----:B------:R-:W-:Y:S01]  /*1d40*/  IMAD.MOV.U32 R24, RZ, RZ, 0x0 ;  /* 0x00000000ff187424 */ /* 0x000fe200078e00ff */
[----:B------:R-:W-:-:S11]  /*1d50*/  MOV R25, 0xfff80000 ;  /* 0xfff8000000197802 */ /* 0x000fd60000000f00 */
[----:B------:R-:W-:Y:S05]  /*1d60*/  @!P0 BRA `(.L_x_80) ;  /* 0x0000000000348947 */ /* 0x000fea0003800000 */
[----:B------:R-:W-:Y:S02]  /*1d70*/  ISETP.NE.AND P0, PT, R5, 0x7ff00000, PT ;  /* 0x7ff000000500780c */ /* 0x000fe40003f05270 */
[----:B------:R-:W-:Y:S02]  /*1d80*/  LOP3.LUT R25, R19, 0x80000000, R21, 0x48, !PT ;  /* 0x8000000013197812 */ /* 0x000fe400078e4815 */
[----:B------:R-:W-:-:S13]  /*1d90*/  ISETP.EQ.OR P0, PT, R22, RZ, !P0 ;  /* 0x000000ff1600720c */ /* 0x000fda0004702670 */
[----:B------:R-:W-:Y:S01]  /*1da0*/  @P0 LOP3.LUT R2, R25, 0x7ff00000, RZ, 0xfc, !PT ;  /* 0x7ff0000019020812 */ /* 0x000fe200078efcff */
[----:B------:R-:W-:Y:S02]  /*1db0*/  @!P0 IMAD.MOV.U32 R24, RZ, RZ, RZ ;  /* 0x000000ffff188224 */ /* 0x000fe400078e00ff */
[----:B------:R-:W-:Y:S01]  /*1dc0*/  @P0 IMAD.MOV.U32 R24, RZ, RZ, RZ ;  /* 0x000000ffff180224 */ /* 0x000fe200078e00ff */
[----:B------:R-:W-:Y:S01]  /*1dd0*/  @P0 MOV R25, R2 ;  /* 0x0000000200190202 */ /* 0x000fe20000000f00 */
[----:B------:R-:W-:Y:S06]  /*1de0*/  BRA `(.L_x_80) ;  /* 0x0000000000147947 */ /* 0x000fec0003800000 */
.L_x_82:
[----:B------:R-:W-:Y:S01]  /*1df0*/  LOP3.LUT R25, R21, 0x80000, RZ, 0xfc, !PT ;  /* 0x0008000015197812 */ /* 0x000fe200078efcff */
[----:B------:R-:W-:Y:S01]  /*1e00*/  IMAD.MOV.U32 R24, RZ, RZ, R20 ;  /* 0x000000ffff187224 */ /* 0x000fe200078e0014 */
[----:B------:R-:W-:Y:S06]  /*1e10*/  BRA `(.L_x_80) ;  /* 0x0000000000087947 */ /* 0x000fec0003800000 */
.L_x_81:
[----:B------:R-:W-:Y:S01]  /*1e20*/  LOP3.LUT R25, R19, 0x80000, RZ, 0xfc, !PT ;  /* 0x0008000013197812 */ /* 0x000fe200078efcff */
[----:B------:R-:W-:-:S07]  /*1e30*/  IMAD.MOV.U32 R24, RZ, RZ, R18 ;  /* 0x000000ffff187224 */ /* 0x000fce00078e0012 */
.L_x_80:
[----:B------:R-:W-:Y:S05]  /*1e40*/  BSYNC.RECONVERGENT B2 ;  /* 0x0000000000027941 */ /* 0x000fea0003800200 */
.L_x_78:
[----:B------:R-:W-:Y:S02]  /*1e50*/  HFMA2 R5, -RZ, RZ, 0, 0 ;  /* 0x00000000ff057431 */ /* 0x000fe400000001ff */
[----:B------:R-:W-:Y:S01]  /*1e60*/  IMAD.MOV.U32 R4, RZ, RZ, R0 ;  /* 0x000000ffff047224 */ /* 0x000fe200078e0000 */
[----:B------:R-:W-:Y:S01]  /*1e70*/  MOV R6, R24 ;  /* 0x0000001800067202 */ /* 0x000fe20000000f00 */
[----:B------:R-:W-:Y:S02]  /*1e80*/  IMAD.MOV.U32 R7, RZ, RZ, R25 ;  /* 0x000000ffff077224 */ /* 0x000fe400078e0019 */
[----:B------:R-:W-:Y:S05]  /*1e90*/  RET.REL.NODEC R4 `(_ZN3cub18CUB_300001_SM_10006detail9transform16transform_kernelINS2_10policy_hubILb1EN4cuda3std3__45tupleIJN6thrust24THRUST_300001_SM_1000_NS6detail15normal_iteratorINSA_10device_ptrI6float3EEEEEEEE10policy1000Ei11ToSphericalNSC_INSD_I6float2EEEEJPSE_EEEvT0_iT1_T2_DpNS2_10kernel_argIT3_EE) ;  /* 0xffffffe004587950 */ /* 0x000fea0003c3ffff */
        .weak           $__internal_4_$__cuda_sm20_sqrt_rn_f32_slowpath
        .type           $__internal_4_$__cuda_sm20_sqrt_rn_f32_slowpath,@function
        .size           $__internal_4_$__cuda_sm20_sqrt_rn_f32_slowpath,($__internal_5_$__cuda_sm3x_div_rn_noftz_f32_slowpath - $__internal_4_$__cuda_sm20_sqrt_rn_f32_slowpath)
$__internal_4_$__cuda_sm20_sqrt_rn_f32_slowpath:
[----:B------:R-:W-:-:S13]  /*1ea0*/  LOP3.LUT P0, RZ, R2, 0x7fffffff, RZ, 0xc0, !PT ;  /* 0x7fffffff02ff7812 */ /* 0x000fda000780c0ff */
[----:B------:R-:W-:Y:S01]  /*1eb0*/  @!P0 IMAD.MOV.U32 R4, RZ, RZ, R2 ;  /* 0x000000ffff048224 */ /* 0x000fe200078e0002 */
[----:B------:R-:W-:Y:S06]  /*1ec0*/  @!P0 BRA `(.L_x_83) ;  /* 0x0000000000408947 */ /* 0x000fec0003800000 */
[----:B------:R-:W-:-:S13]  /*1ed0*/  FSETP.GEU.FTZ.AND P0, PT, R2, RZ, PT ;  /* 0x000000ff0200720b */ /* 0x000fda0003f1e000 */
[----:B------:R-:W-:Y:S01]  /*1ee0*/  @!P0 IMAD.MOV.U32 R4, RZ, RZ, 0x7fffffff ;  /* 0x7fffffffff048424 */ /* 0x000fe200078e00ff */
        /* <DEDUP_REMOVED lines=9> */
[----:B------:R-:W-:Y:S02]  /*1f80*/  @!P0 MOV R4, R2 ;  /* 0x0000000200048202 */ /* 0x000fe40000000f00 */
[----:B------:R-:W-:-:S04]  /*1f90*/  @P0 FADD.FTZ R11, -R6, -RZ ;  /* 0x800000ff060b0221 */ /* 0x000fc80000010100 */
[----:B------:R-:W-:-:S04]  /*1fa0*/  @P0 FFMA R11, R6, R11, R5 ;  /* 0x0000000b060b0223 */ /* 0x000fc80000000005 */
[----:B------:R-:W-:-:S04]  /*1fb0*/  @P0 FFMA R11, R11, R18, R6 ;  /* 0x000000120b0b0223 */ /* 0x000fc80000000006 */
[----:B------:R-:W-:-:S07]  /*1fc0*/  @P0 FMUL.FTZ R4, R11, 2.3283064365386962891e-10 ;  /* 0x2f8000000b040820 */ /* 0x000fce0000410000 */
.L_x_83:
[----:B------:R-:W-:Y:S02]  /*1fd0*/  HFMA2 R5, -RZ, RZ, 0, 0 ;  /* 0x00000000ff057431 */ /* 0x000fe400000001ff */
[----:B------:R-:W-:Y:S02]  /*1fe0*/  IMAD.MOV.U32 R2, RZ, RZ, R4 ;  /* 0x000000ffff027224 */ /* 0x000fe400078e0004 */
[----:B------:R-:W-:-:S04]  /*1ff0*/  IMAD.MOV.U32 R4, RZ, RZ, R19 ;  /* 0x000000ffff047224 */ /* 0x000fc800078e0013 */
[----:B------:R-:W-:Y:S05]  /*2000*/  RET.REL.NODEC R4 `(_ZN3cub18CUB_300001_SM_10006detail9transform16transform_kernelINS2_10policy_hubILb1EN4cuda3std3__45tupleIJN6thrust24THRUST_300001_SM_1000_NS6detail15normal_iteratorINSA_10device_ptrI6float3EEEEEEEE10policy1000Ei11ToSphericalNSC_INSD_I6float2EEEEJPSE_EEEvT0_iT1_T2_DpNS2_10kernel_argIT3_EE) ;  /* 0xffffffdc04fc7950 */ /* 0x000fea0003c3ffff */
        .weak           $__internal_5_$__cuda_sm3x_div_rn_noftz_f32_slowpath
        .type           $__internal_5_$__cuda_sm3x_div_rn_noftz_f32_slowpath,@function
        .size           $__internal_5_$__cuda_sm3x_div_rn_noftz_f32_slowpath,(.L_x_138 - $__internal_5_$__cuda_sm3x_div_rn_noftz_f32_slowpath)
$__internal_5_$__cuda_sm3x_div_rn_noftz_f32_slowpath:
[----:B------:R-:W-:Y:S01]  /*2010*/  SHF.R.U32.HI R5, RZ, 0x17, R20 ;  /* 0x00000017ff057819 */ /* 0x000fe20000011614 */
[----:B------:R-:W-:Y:S01]  /*2020*/  BSSY.RECONVERGENT B2, `(.L_x_84) ;  /* 0x0000062000027945 */ /* 0x000fe20003800200 */
[----:B------:R-:W-:Y:S02]  /*2030*/  SHF.R.U32.HI R11, RZ, 0x17, R2 ;  /* 0x00000017ff0b7819 */ /* 0x000fe40000011602 */
[----:B------:R-:W-:Y:S02]  /*2040*/  LOP3.LUT R5, R5, 0xff, RZ, 0xc0, !PT ;  /* 0x000000ff05057812 */ /* 0x000fe400078ec0ff */
[----:B------:R-:W-:-:S03]  /*2050*/  LOP3.LUT R11, R11, 0xff, RZ, 0xc0, !PT ;  /* 0x000000ff0b0b7812 */ /* 0x000fc600078ec0ff */
[----:B------:R-:W-:Y:S02]  /*2060*/  VIADD R18, R5, 0xffffffff ;  /* 0xffffffff05127836 */ /* 0x000fe40000000000 */
[----:B------:R-:W-:-:S03]  /*2070*/  VIADD R19, R11, 0xffffffff ;  /* 0xffffffff0b137836 */ /* 0x000fc60000000000 */
[----:B------:R-:W-:-:S04]  /*2080*/  ISETP.GT.U32.AND P0, PT, R18, 0xfd, PT ;  /* 0x000000fd1200780c */ /* 0x000fc80003f04070 */
[----:B------:R-:W-:-:S13]  /*2090*/  ISETP.GT.U32.OR P0, PT, R19, 0xfd, P0 ;  /* 0x000000fd1300780c */ /* 0x000fda0000704470 */
[----:B------:R-:W-:Y:S01]  /*20a0*/  @!P0 MOV R6, RZ ;  /* 0x000000ff00068202 */ /* 0x000fe20000000f00 */
        /* <DEDUP_REMOVED lines=19> */
[----:B------:R-:W-:Y:S02]  /*21e0*/  @P0 IMAD.MOV.U32 R6, RZ, RZ, RZ ;  /* 0x000000ffff060224 */ /* 0x000fe400078e00ff */
[----:B------:R-:W-:Y:S01]  /*21f0*/  @!P0 FFMA R2, R2, 1.84467440737095516160e+19, RZ ;  /* 0x5f80000002028823 */ /* 0x000fe200000000ff */
[----:B------:R-:W-:Y:S02]  /*2200*/  @!P0 IMAD.MOV.U32 R6, RZ, RZ, -0x40 ;  /* 0xffffffc0ff068424 */ /* 0x000fe400078e00ff */
[----:B------:R-:W-:-:S03]  /*2210*/  @!P1 FFMA R20, R20, 1.84467440737095516160e+19, RZ ;  /* 0x5f80000014149823 */ /* 0x000fc600000000ff */
[----:B------:R-:W-:-:S07]  /*2220*/  @!P1 IADD3 R6, PT, PT, R6, 0x40, RZ ;  /* 0x0000004006069810 */ /* 0x000fce0007ffe0ff */
.L_x_85:
[----:B------:R-:W-:Y:S01]  /*2230*/  LEA R19, R5, 0xc0800000, 0x17 ;  /* 0xc080000005137811 */ /* 0x000fe200078eb8ff */
[----:B------:R-:W-:Y:S01]  /*2240*/  VIADD R11, R11, 0xffffff81 ;  /* 0xffffff810b0b7836 */ /* 0x000fe20000000000 */
[----:B------:R-:W-:Y:S03]  /*2250*/  BSSY.RECONVERGENT B3, `(.L_x_90) ;  /* 0x0000035000037945 */ /* 0x000fe60003800200 */
[----:B------:R-:W-:Y:S02]  /*2260*/  IMAD.IADD R22, R20, 0x1, -R19 ;  /* 0x0000000114167824 */ /* 0x000fe400078e0a13 */
[C---:B------:R-:W-:Y:S01]  /*2270*/  IMAD R2, R11.reuse, -0x800000, R2 ;  /* 0xff8000000b027824 */ /* 0x040fe200078e0202 */
[----:B------:R-:W-:Y:S01]  /*2280*/  IADD3 R11, PT, PT, R11, 0x7f, -R5 ;  /* 0x0000007f0b0b7810 */ /* 0x000fe20007ffe805 */
[----:B------:R-:W0:Y:S01]  /*2290*/  MUFU.RCP R18, R22 ;  /* 0x0000001600127308 */ /* 0x000e220000001000 */
[----:B------:R-:W-:-:S02]  /*22a0*/  FADD.FTZ R19, -R22, -RZ ;  /* 0x800000ff16137221 */ /* 0x000fc40000010100 */
[----:B------:R-:W-:Y:S02]  /*22b0*/  IADD3 R11, PT, PT, R11, R6, RZ ;  /* 0x000000060b0b7210 */ /* 0x000fe40007ffe0ff */
        /* <DEDUP_REMOVED lines=9> */
[----:B------:R-:W-:-:S04]  /*2350*/  IMAD.IADD R5, R6, 0x1, R11 ;  /* 0x0000000106057824 */ /* 0x000fc800078e020b */
[----:B------:R-:W-:-:S05]  /*2360*/  VIADD R6, R5, 0xffffffff ;  /* 0xffffffff05067836 */ /* 0x000fca0000000000 */
        /* <DEDUP_REMOVED lines=12> */
[C---:B------:R-:W-:Y:S02]  /*2430*/  IADD3 R18, PT, PT, R5.reuse, 0x20, RZ ;  /* 0x0000002005127810 */ /* 0x040fe40007ffe0ff */
[----:B------:R-:W-:Y:S02]  /*2440*/  LOP3.LUT R6, R6, 0x7fffff, RZ, 0xc0, !PT ;  /* 0x007fffff06067812 */ /* 0x000fe400078ec0ff */
[C---:B------:R-:W-:Y:S02]  /*2450*/  ISETP.NE.AND P3, PT, R5.reuse, RZ, PT ;  /* 0x000000ff0500720c */ /* 0x040fe40003f65270 */
[----:B------:R-:W-:Y:S02]  /*2460*/  LOP3.LUT R19, R6, 0x800000, RZ, 0xfc, !PT ;  /* 0x0080000006137812 */ /* 0x000fe400078efcff */
[----:B------:R-:W-:Y:S01]  /*2470*/  ISETP.NE.AND P1, PT, R5, RZ, PT ;  /* 0x000000ff0500720c */ /* 0x000fe20003f25270 */
[----:B------:R-:W-:Y:S01]  /*2480*/  IMAD.MOV R5, RZ, RZ, -R5 ;  /* 0x000000ffff057224 */ /* 0x000fe200078e0a05 */
[----:B------:R-:W-:-:S02]  /*2490*/  SHF.L.U32 R18, R19, R18, RZ ;  /* 0x0000001213127219 */ /* 0x000fc400000006ff */
[----:B------:R-:W-:Y:S02]  /*24a0*/  FSETP.NEU.FTZ.AND P0, PT, R11, R20, PT ;  /* 0x000000140b00720b */ /* 0x000fe40003f1d000 */
[----:B------:R-:W-:Y:S02]  /*24b0*/  SEL R6, R5, RZ, P3 ;  /* 0x000000ff05067207 */ /* 0x000fe40001800000 */
[----:B------:R-:W-:Y:S02]  /*24c0*/  ISETP.NE.AND P1, PT, R18, RZ, P1 ;  /* 0x000000ff1200720c */ /* 0x000fe40000f25270 */
[----:B------:R-:W-:Y:S02]  /*24d0*/  SHF.R.U32.HI R6, RZ, R6, R19 ;  /* 0x00000006ff067219 */ /* 0x000fe40000011613 */
[----:B------:R-:W-:Y:S02]  /*24e0*/  PLOP3.LUT P0, PT, P0, P1, PT, 0xf8, 0x8f ;  /* 0x00000000008f781c */ /* 0x000fe40000703f70 */
[----:B------:R-:W-:-:S02]  /*24f0*/  SHF.R.U32.HI R5, RZ, 0x1, R6 ;  /* 0x00000001ff057819 */ /* 0x000fc40000011606 */
[----:B------:R-:W-:-:S04]  /*2500*/  SEL R18, RZ, 0x1, !P0 ;  /* 0x00000001ff127807 */ /* 0x000fc80004000000 */
[----:B------:R-:W-:-:S04]  /*2510*/  LOP3.LUT R11, R18, 0x1, R5, 0xf8, !PT ;  /* 0x00000001120b7812 */ /* 0x000fc800078ef805 */
[----:B------:R-:W-:-:S04]  /*2520*/  LOP3.LUT R6, R11, R6, RZ, 0xc0, !PT ;  /* 0x000000060b067212 */ /* 0x000fc800078ec0ff */
[----:B------:R-:W-:-:S04]  /*2530*/  IADD3 R5, PT, PT, R5, R6, RZ ;  /* 0x0000000605057210 */ /* 0x000fc80007ffe0ff */
[----:B------:R-:W-:Y:S01]  /*2540*/  LOP3.LUT R2, R5, R2, RZ, 0xfc, !PT ;  /* 0x0000000205027212 */ /* 0x000fe200078efcff */
[----:B------:R-:W-:Y:S06]  /*2550*/  BRA `(.L_x_93) ;  /* 0x0000000000107947 */ /* 0x000fec0003800000 */
.L_x_92:
[----:B------:R-:W-:-:S04]  /*2560*/  LOP3.LUT R2, R2, 0x80000000, RZ, 0xc0, !PT ;  /* 0x8000000002027812 */ /* 0x000fc800078ec0ff */
[----:B------:R-:W-:Y:S01]  /*2570*/  LOP3.LUT R2, R2, 0x7f800000, RZ, 0xfc, !PT ;  /* 0x7f80000002027812 */ /* 0x000fe200078efcff */
[----:B------:R-:W-:Y:S06]  /*2580*/  BRA `(.L_x_93) ;  /* 0x0000000000047947 */ /* 0x000fec0003800000 */
.L_x_91:
[----:B------:R-:W-:-:S07]  /*2590*/  IMAD R2, R11, 0x800000, R2 ;  /* 0x008000000b027824 */ /* 0x000fce00078e0202 */
.L_x_93:
[----:B------:R-:W-:Y:S05]  /*25a0*/  BSYNC.RECONVERGENT B3 ;  /* 0x0000000000037941 */ /* 0x000fea0003800200 */
.L_x_90:
[----:B------:R-:W-:Y:S05]  /*25b0*/  BRA `(.L_x_94) ;  /* 0x0000000000207947 */ /* 0x000fea0003800000 */
.L_x_89:
[----:B------:R-:W-:-:S04]  /*25c0*/  LOP3.LUT R2, R20, 0x80000000, R2, 0x48, !PT ;  /* 0x8000000014027812 */ /* 0x000fc800078e4802 */
[----:B------:R-:W-:Y:S01]  /*25d0*/  LOP3.LUT R2, R2, 0x7f800000, RZ, 0xfc, !PT ;  /* 0x7f80000002027812 */ /* 0x000fe200078efcff */
[----:B------:R-:W-:Y:S06]  /*25e0*/  BRA `(.L_x_94) ;  /* 0x0000000000147947 */ /* 0x000fec0003800000 */
.L_x_88:
[----:B------:R-:W-:Y:S01]  /*25f0*/  LOP3.LUT R2, R20, 0x80000000, R2, 0x48, !PT ;  /* 0x8000000014027812 */ /* 0x000fe200078e4802 */
[----:B------:R-:W-:Y:S06]  /*2600*/  BRA `(.L_x_94) ;  /* 0x00000000000c7947 */ /* 0x000fec0003800000 */
.L_x_87:
[----:B------:R-:W0:Y:S01]  /*2610*/  MUFU.RSQ R2, -QNAN ;  /* 0xffc0000000027908 */ /* 0x000e220000001400 */
[----:B------:R-:W-:Y:S05]  /*2620*/  BRA `(.L_x_94) ;  /* 0x0000000000047947 */ /* 0x000fea0003800000 */
.L_x_86:
[----:B------:R-:W-:-:S07]  /*2630*/  FADD.FTZ R2, R2, R20 ;  /* 0x0000001402027221 */ /* 0x000fce0000010000 */
.L_x_94:
[----:B------:R-:W-:Y:S05]  /*2640*/  BSYNC.RECONVERGENT B2 ;  /* 0x0000000000027941 */ /* 0x000fea0003800200 */
.L_x_84:
[----:B------:R-:W-:-:S04]  /*2650*/  HFMA2 R5, -RZ, RZ, 0, 0 ;  /* 0x00000000ff057431 */ /* 0x000fc800000001ff */
[----:B0-----:R-:W-:Y:S05]  /*2660*/  RET.REL.NODEC R4 `(_ZN3cub18CUB_300001_SM_10006detail9transform16transform_kernelINS2_10policy_hubILb1EN4cuda3std3__45tupleIJN6thrust24THRUST_300001_SM_1000_NS6detail15normal_iteratorINSA_10device_ptrI6float3EEEEEEEE10policy1000Ei11ToSphericalNSC_INSD_I6float2EEEEJPSE_EEEvT0_iT1_T2_DpNS2_10kernel_argIT3_EE) ;  /* 0xffffffd804647950 */ /* 0x001fea0003c3ffff */
.L_x_95:
        /* <DEDUP_REMOVED lines=9> */
.L_x_138:


//--------------------- .text._ZN3cub18CUB_300001_SM_10006detail9transform16transform_kernelINS2_10policy_hubILb1EN4cuda3std3__45tupleIJN6thrust24THRUST_300001_SM_1000_NS17counting_iteratorIjNSA_11use_defaultESC_SC_EEEEEE10policy1000El20RandomPointGeneratorNSA_6detail15normal_iteratorINSA_10device_ptrI6float3EEEEJSD_EEEvT0_iT1_T2_DpNS2_10kernel_argIT3_EE --------------------------
	.section	.text._ZN3cub18CUB_300001_SM_10006detail9transform16transform_kernelINS2_10policy_hubILb1EN4cuda3std3__45tupleIJN6thrust24THRUST_300001_SM_1000_NS17counting_iteratorIjNSA_11use_defaultESC_SC_EEEEEE10policy1000El20RandomPointGeneratorNSA_6detail15normal_iteratorINSA_10device_ptrI6float3EEEEJSD_EEEvT0_iT1_T2_DpNS2_10kernel_argIT3_EE,"ax",@progbits
	.align	128
        .global         _ZN3cub18CUB_300001_SM_10006detail9transform16transform_kernelINS2_10policy_hubILb1EN4cuda3std3__45tupleIJN6thrust24THRUST_300001_SM_1000_NS17counting_iteratorIjNSA_11use_defaultESC_SC_EEEEEE10policy1000El20RandomPointGeneratorNSA_6detail15normal_iteratorINSA_10device_ptrI6float3EEEEJSD_EEEvT0_iT1_T2_DpNS2_10kernel_argIT3_EE
        .type           _ZN3cub18CUB_300001_SM_10006detail9transform16transform_kernelINS2_10policy_hubILb1EN4cuda3std3__45tupleIJN6thrust24THRUST_300001_SM_1000_NS17counting_iteratorIjNSA_11use_defaultESC_SC_EEEEEE10policy1000El20RandomPointGeneratorNSA_6detail15normal_iteratorINSA_10device_ptrI6float3EEEEJSD_EEEvT0_iT1_T2_DpNS2_10kernel_argIT3_EE,@function
        .size           _ZN3cub18CUB_300001_SM_10006detail9transform16transform_kernelINS2_10policy_hubILb1EN4cuda3std3__45tupleIJN6thrust24THRUST_300001_SM_1000_NS17counting_iteratorIjNSA_11use_defaultESC_SC_EEEEEE10policy1000El20RandomPointGeneratorNSA_6detail15normal_iteratorINSA_10device_ptrI6float3EEEEJSD_EEEvT0_iT1_T2_DpNS2_10kernel_argIT3_EE,(.L_x_141 - _ZN3cub18CUB_300001_SM_10006detail9transform16transform_kernelINS2_10policy_hubILb1EN4cuda3std3__45tupleIJN6thrust24THRUST_300001_SM_1000_NS17counting_iteratorIjNSA_11use_defaultESC_SC_EEEEEE10policy1000El20RandomPointGeneratorNSA_6detail15normal_iteratorINSA_10device_ptrI6float3EEEEJSD_EEEvT0_iT1_T2_DpNS2_10kernel_argIT3_EE)
        .other          _ZN3cub18CUB_300001_SM_10006detail9transform16transform_kernelINS2_10policy_hubILb1EN4cuda3std3__45tupleIJN6thrust24THRUST_300001_SM_1000_NS17counting_iteratorIjNSA_11use_defaultESC_SC_EEEEEE10policy1000El20RandomPointGeneratorNSA_6detail15normal_iteratorINSA_10device_ptrI6float3EEEEJSD_EEEvT0_iT1_T2_DpNS2_10kernel_argIT3_EE,@"STO_CUDA_ENTRY STV_DEFAULT"
_ZN3cub18CUB_300001_SM_10006detail9transform16transform_kernelINS2_10policy_hubILb1EN4cuda3std3__45tupleIJN6thrust24THRUST_300001_SM_1000_NS17counting_iteratorIjNSA_11use_defaultESC_SC_EEEEEE10policy1000El20RandomPointGeneratorNSA_6detail15normal_iteratorINSA_10device_ptrI6float3EEEEJSD_EEEvT0_iT1_T2_DpNS2_10kernel_argIT3_EE:
.text._ZN3cub18CUB_300001_SM_10006detail9transform16transform_kernelINS2_10policy_hubILb1EN4cuda3std3__45tupleIJN6thrust24THRUST_300001_SM_1000_NS17counting_iteratorIjNSA_11use_defaultESC_SC_EEEEEE10policy1000El20RandomPointGeneratorNSA_6detail15normal_iteratorINSA_10device_ptrI6float3EEEEJSD_EEEvT0_iT1_T2_DpNS2_10kernel_argIT3_EE:
[----:B------:R-:W-:Y:S08]  /*0000*/  LDC R1, c[0x0][0x37c] ;  /* 0x0000df00ff017b82 */ /* 0x000ff00000000800 */
[----:B------:R-:W0:Y:S01]  /*0010*/  LDC R8, c[0x0][0x388] ;  /* 0x0000e200ff087b82 */ /* 0x000e220000000800 */
[----:B------:R-:W1:Y:S01]  /*0020*/  LDCU.64 UR6, c[0x0][0x380] ;  /* 0x00007000ff0677ac */ /* 0x000e620008000a00 */
[----:B------:R-:W2:Y:S06]  /*0030*/  LDCU.64 UR8, c[0x0][0x358] ;  /* 0x00006b00ff0877ac */ /* 0x000eac0008000a00 */
[----:B------:R-:W3:Y:S08]  /*0040*/  S2UR UR4, SR_CTAID.X ;  /* 0x00000000000479c3 */ /* 0x000ef00000002500 */
[----:B------:R-:W4:Y:S01]  /*0050*/  LDC.64 R2, c[0x0][0x390] ;  /* 0x0000e400ff027b82 */ /* 0x000f220000000a00 */
[----:B0-----:R-:W-:-:S04]  /*0060*/  SHF.L.U32 R5, R8, 0x7, RZ ;  /* 0x0000000708057819 */ /* 0x001fc800000006ff */
[----:B------:R-:W-:Y:S01]  /*0070*/  SHF.R.S32.HI R0, RZ, 0x1f, R5 ;  /* 0x0000001fff007819 */ /* 0x000fe20000011405 */
[----:B---3--:R-:W-:-:S04]  /*0080*/  IMAD.WIDE.U32 R12, R5, UR4, RZ ;  /* 0x00000004050c7c25 */ /* 0x008fc8000f8e00ff */
[----:B------:R-:W-:Y:S01]  /*0090*/  IMAD R7, R0, UR4, RZ ;  /* 0x0000000400077c24 */ /* 0x000fe2000f8e02ff */
[C---:B-1----:R-:W-:Y:S01]  /*00a0*/  IADD3 R4, P0, PT, -R12.reuse, UR6, RZ ;  /* 0x000000060c047c10 */ /* 0x042fe2000ff1e1ff */
[----:B------:R-:W0:Y:S02]  /*00b0*/  LDCU UR4, c[0x0][0x398] ;  /* 0x00007300ff0477ac */ /* 0x000e240008000800 */
[----:B------:R-:W-:Y:S02]  /*00c0*/  IMAD.IADD R6, R13, 0x1, R7 ;  /* 0x000000010d067824 */ /* 0x000fe400078e0207 */
[----:B----4-:R-:W-:-:S03]  /*00d0*/  IMAD.WIDE.U32 R2, R12, 0xc, R2 ;  /* 0x0000000c0c027825 */ /* 0x010fc600078e0002 */
[----:B------:R-:W-:Y:S02]  /*00e0*/  IADD3.X R7, PT, PT, ~R6, UR7, RZ, P0, !PT ;  /* 0x0000000706077c10 */ /* 0x000fe400087fe5ff */
[----:B------:R-:W-:-:S04]  /*00f0*/  ISETP.LT.U32.AND P0, PT, R4, R5, PT ;  /* 0x000000050400720c */ /* 0x000fc80003f01070 */
[----:B------:R-:W-:Y:S01]  /*0100*/  ISETP.LT.AND.EX P0, PT, R7, R0, PT, P0 ;  /* 0x000000000700720c */ /* 0x000fe20003f01300 */
[----:B------:R-:W-:-:S03]  /*0110*/  IMAD R7, R6, 0xc, RZ ;  /* 0x0000000c06077824 */ /* 0x000fc600078e02ff */
[----:B------:R-:W-:Y:S01]  /*0120*/  SEL R0, R4, R5, P0 ;  /* 0x0000000504007207 */ /* 0x000fe20000000000 */
[----:B0-----:R-:W-:Y:S01]  /*0130*/  VIADD R12, R12, UR4 ;  /* 0x000000040c0c7c36 */ /* 0x001fe20008000000 */
[----:B------:R-:W-:Y:S02]  /*0140*/  IADD3 R3, PT, PT, R3, R7, RZ ;  /* 0x0000000703037210 */ /* 0x000fe40007ffe0ff */
[----:B------:R-:W-:-:S13]  /*0150*/  ISETP.NE.AND P0, PT, R5, R0, PT ;  /* 0x000000000500720c */ /* 0x000fda0003f05270 */
[----:B--2---:R-:W-:Y:S05]  /*0160*/  @!P0 BRA `(.L_x_96) ;  /* 0x0000000800488947 */ /* 0x004fea0003800000 */
[----:B------:R-:W-:-:S13]  /*0170*/  ISETP.GE.AND P0, PT, R8, 0x1, PT ;  /* 0x000000010800780c */ /* 0x000fda0003f06270 */
[----:B------:R-:W-:Y:S05]  /*0180*/  @!P0 EXIT ;  /* 0x000000000000894d */ /* 0x000fea0003800000 */
[----:B------:R-:W0:Y:S01]  /*0190*/  LDCU UR6, c[0x0][0x38c] ;  /* 0x00007180ff0677ac */ /* 0x000e220008000800 */
[----:B------:R-:W1:Y:S01]  /*01a0*/  S2R R13, SR_TID.X ;  /* 0x00000000000d7919 */ /* 0x000e620000002100 */
[----:B------:R-:W-:Y:S01]  /*01b0*/  HFMA2 R14, -RZ, RZ, 0, 0 ;  /* 0x00000000ff0e7431 */ /* 0x000fe200000001ff */
[----:B0-----:R-:W-:-:S04]  /*01c0*/  UIMAD.WIDE.U32 UR4, UR6, 0x3, URZ ;  /* 0x00000003060478a5 */ /* 0x001fc8000f8e00ff */
[----:B------:R-:W-:-:S04]  /*01d0*/  UIADD3 UR4, UPT, UPT, -UR5, UR6, URZ ;  /* 0x0000000605047290 */ /* 0x000fc8000fffe1ff */
[----:B------:R-:W-:-:S04]  /*01e0*/  ULEA.HI UR4, UR4, UR5, URZ, 0x1f ;  /* 0x0000000504047291 */ /* 0x000fc8000f8ff8ff */
[----:B------:R-:W-:-:S04]  /*01f0*/  USHF.R.U32.HI UR4, URZ, 0x1e, UR4 ;  /* 0x0000001eff047899 */ /* 0x000fc80008011604 */
[----:B------:R-:W-:-:S04]  /*0200*/  UIMAD UR4, UR4, -0x7fffffff, UR6 ;  /* 0x80000001040478a4 */ /* 0x000fc8000f8e0206 */
[----:B------:R-:W-:-:S04]  /*0210*/  UISETP.LT.U32.AND UP0, UPT, UR4, 0x1, UPT ;  /* 0x000000010400788c */ /* 0x000fc8000bf01070 */
[----:B-1----:R-:W-:-:S12]  /*0220*/  USEL UR4, UR4, 0x1, !UP0 ;  /* 0x0000000104047887 */ /* 0x002fd8000c000000 */
.L_x_104:
[----:B0-----:R-:W0:Y:S01]  /*0230*/  LDCU UR5, c[0x0][0x388] ;  /* 0x00007100ff0577ac */ /* 0x001e220008000800 */
[C---:B------:R-:W-:Y:S01]  /*0240*/  IMAD R15, R14.reuse, 0x80, R13 ;  /* 0x000000800e0f7824 */ /* 0x040fe200078e020d */
[----:B------:R-:W-:Y:S01]  /*0250*/  IADD3 R14, PT, PT, R14, 0x1, RZ ;  /* 0x000000010e0e7810 */ /* 0x000fe20007ffe0ff */
[----:B------:R-:W-:Y:S03]  /*0260*/  BSSY.RECONVERGENT B0, `(.L_x_97) ;  /* 0x0000080000007945 */ /* 0x000fe60003800200 */
[----:B------:R-:W-:Y:S02]  /*0270*/  ISETP.GE.AND P0, PT, R15, R0, PT ;  /* 0x000000000f00720c */ /* 0x000fe40003f06270 */
[----:B0-----:R-:W-:-:S11]  /*0280*/  ISETP.NE.AND P2, PT, R14, UR5, PT ;  /* 0x000000050e007c0c */ /* 0x001fd6000bf45270 */
[----:B------:R-:W-:Y:S05]  /*0290*/  @P0 BRA `(.L_x_98) ;  /* 0x0000000400f00947 */ /* 0x000fea0003800000 */
[----:B------:R-:W-:Y:S01]  /*02a0*/  IMAD.IADD R16, R12, 0x1, R15 ;  /* 0x000000010c107824 */ /* 0x000fe200078e020f */
[----:B------:R-:W-:Y:S01]  /*02b0*/  BSSY.RECONVERGENT B1, `(.L_x_99) ;  /* 0x000003d000017945 */ /* 0x000fe20003800200 */
[----:B------:R-:W-:Y:S01]  /*02c0*/  MOV R19, 0x1 ;  /* 0x0000000100137802 */ /* 0x000fe20000000f00 */
[----:B------:R-:W-:Y:S02]  /*02d0*/  IMAD.MOV.U32 R21, RZ, RZ, RZ ;  /* 0x000000ffff157224 */ /* 0x000fe400078e00ff */
[----:B------:R-:W-:-:S13]  /*02e0*/  ISETP.NE.AND P0, PT, R16, RZ, PT ;  /* 0x000000ff1000720c */ /* 0x000fda0003f05270 */
[----:B------:R-:W-:Y:S05]  /*02f0*/  @!P0 BRA `(.L_x_100) ;  /* 0x0000000000e08947 */ /* 0x000fea0003800000 */
[----:B------:R-:W-:Y:S02]  /*0300*/  HFMA2 R17, -RZ, RZ, 0, 0 ;  /* 0x00000000ff117431 */ /* 0x000fe400000001ff */
[----:B------:R-:W-:Y:S02]  /*0310*/  IMAD.MOV.U32 R20, RZ, RZ, 0xbc8f ;  /* 0x0000bc8fff147424 */ /* 0x000fe400078e00ff */
[----:B------:R-:W-:Y:S01]  /*0320*/  HFMA2 R21, -RZ, RZ, 0, 0 ;  /* 0x00000000ff157431 */ /* 0x000fe200000001ff */
[----:B------:R-:W-:Y:S01]  /*0330*/  MOV R18, RZ ;  /* 0x000000ff00127202 */ /* 0x000fe20000000f00 */
[----:B------:R-:W-:-:S07]  /*0340*/  IMAD.MOV.U32 R19, RZ, RZ, 0x1 ;  /* 0x00000001ff137424 */ /* 0x000fce00078e00ff */
.L_x_103:
[-C--:B------:R-:W-:Y:S01]  /*0350*/  IMAD R7, R18, R20.reuse, RZ ;  /* 0x0000001412077224 */ /* 0x080fe200078e02ff */
[----:B------:R-:W-:Y:S01]  /*0360*/  BSSY.RECONVERGENT B2, `(.L_x_101) ;  /* 0x000002b000027945 */ /* 0x000fe20003800200 */
[----:B------:R-:W-:-:S04]  /*0370*/  IMAD.WIDE.U32 R4, R20, R20, RZ ;  /* 0x0000001414047225 */ /* 0x000fc800078e00ff */
[----:B------:R-:W-:Y:S02]  /*0380*/  IMAD R7, R20, R18, R7 ;  /* 0x0000001214077224 */ /* 0x000fe400078e0207 */
[----:B------:R-:W-:Y:S01]  /*0390*/  IMAD.WIDE.U32 R8, R4, 0x3, RZ ;  /* 0x0000000304087825 */ /* 0x000fe200078e00ff */
[----:B------:R-:W-:-:S03]  /*03a0*/  LOP3.LUT R8, R16, 0x1, RZ, 0xc0, !PT ;  /* 0x0000000110087812 */ /* 0x000fc600078ec0ff */
[----:B------:R-:W-:Y:S01]  /*03b0*/  IMAD.IADD R5, R5, 0x1, R7 ;  /* 0x0000000105057824 */ /* 0x000fe200078e0207 */
[----:B------:R-:W-:-:S03]  /*03c0*/  ISETP.NE.U32.AND P1, PT, R8, 0x1, PT ;  /* 0x000000010800780c */ /* 0x000fc60003f25070 */
[----:B------:R-:W-:Y:S01]  /*03d0*/  IMAD.WIDE.U32 R6, R5, 0x3, RZ ;  /* 0x0000000305067825 */ /* 0x000fe200078e00ff */
[----:B------:R-:W-:-:S03]  /*03e0*/  ISETP.NE.U32.AND.EX P1, PT, RZ, RZ, PT, P1 ;  /* 0x000000ffff00720c */ /* 0x000fc60003f25110 */
[----:B------:R-:W-:-:S04]  /*03f0*/  IMAD.WIDE.U32 R6, P0, R4, -0x7fffffff, R6 ;  /* 0x8000000104067825 */ /* 0x000fc80007800006 */
[----:B------:R-:W-:Y:S01]  /*0400*/  IMAD.MOV.U32 R10, RZ, RZ, R7 ;  /* 0x000000ffff0a7224 */ /* 0x000fe200078e0007 */
[----:B------:R-:W-:Y:S02]  /*0410*/  IADD3.X R11, PT, PT, RZ, RZ, RZ, P0, !PT ;  /* 0x000000ffff0b7210 */ /* 0x000fe400007fe4ff */
[----:B------:R-:W-:-:S05]  /*0420*/  IADD3 RZ, P0, PT, R9, R6, RZ ;  /* 0x0000000609ff7210 */ /* 0x000fca0007f1e0ff */
[----:B------:R-:W-:Y:S01]  /*0430*/  IMAD.WIDE.U32.X R10, R5, -0x7fffffff, R10, P0 ;  /* 0x80000001050a7825 */ /* 0x000fe200000e040a */
[----:B------:R-:W-:-:S04]  /*0440*/  ISETP.GT.U32.AND P0, PT, R16, 0x1, PT ;  /* 0x000000011000780c */ /* 0x000fc80003f04070 */
[--C-:B------:R-:W-:Y:S02]  /*0450*/  SHF.R.U64 R9, R10, 0x1e, R11.reuse ;  /* 0x0000001e0a097819 */ /* 0x100fe4000000120b */
[----:B------:R-:W-:-:S03]  /*0460*/  SHF.R.U32.HI R8, RZ, 0x1e, R11 ;  /* 0x0000001eff087819 */ /* 0x000fc6000001160b */
[----:B------:R-:W-:-:S04]  /*0470*/  IMAD.WIDE.U32 R4, R9, -0x7fffffff, R4 ;  /* 0x8000000109047825 */ /* 0x000fc800078e0004 */
[----:B------:R-:W-:Y:S01]  /*0480*/  IMAD R8, R8, -0x7fffffff, RZ ;  /* 0x8000000108087824 */ /* 0x000fe200078e02ff */
[----:B------:R-:W-:Y:S06]  /*0490*/  @P1 BRA `(.L_x_102) ;  /* 0x00000000005c1947 */ /* 0x000fec0003800000 */
[-C--:B------:R-:W-:Y:S02]  /*04a0*/  IMAD R21, R21, R20.reuse, RZ ;  /* 0x0000001415157224 */ /* 0x080fe400078e02ff */
[----:B------:R-:W-:-:S04]  /*04b0*/  IMAD.WIDE.U32 R6, R19, R20, RZ ;  /* 0x0000001413067225 */ /* 0x000fc800078e00ff */
[----:B------:R-:W-:Y:S02]  /*04c0*/  IMAD R21, R18, R19, R21 ;  /* 0x0000001312157224 */ /* 0x000fe400078e0215 */
[----:B------:R-:W-:-:S03]  /*04d0*/  IMAD.WIDE.U32 R18, R6, 0x5, RZ ;  /* 0x0000000506127825 */ /* 0x000fc600078e00ff */
[----:B------:R-:W-:-:S05]  /*04e0*/  IADD3 R7, PT, PT, R7, R21, RZ ;  /* 0x0000001507077210 */ /* 0x000fca0007ffe0ff */
[----:B------:R-:W-:-:S04]  /*04f0*/  IMAD.WIDE.U32 R10, R7, 0x5, RZ ;  /* 0x00000005070a7825 */ /* 0x000fc800078e00ff */
[----:B------:R-:W-:-:S04]  /*0500*/  IMAD.WIDE.U32 R10, P1, R6, 0x2, R10 ;  /* 0x00000002060a7825 */ /* 0x000fc8000782000a */
[----:B------:R-:W-:Y:S01]  /*0510*/  IMAD.X R21, RZ, RZ, RZ, P1 ;  /* 0x000000ffff157224 */ /* 0x000fe200008e06ff */
[----:B------:R-:W-:Y:S02]  /*0520*/  IADD3 RZ, P1, PT, R19, R10, RZ ;  /* 0x0000000a13ff7210 */ /* 0x000fe40007f3e0ff */
[----:B------:R-:W-:-:S05]  /*0530*/  MOV R20, R11 ;  /* 0x0000000b00147202 */ /* 0x000fca0000000f00 */
[----:B------:R-:W-:-:S03]  /*0540*/  IMAD.WIDE.U32.X R20, R7, 0x2, R20, P1 ;  /* 0x0000000207147825 */ /* 0x000fc600008e0414 */
[----:B------:R-:W-:-:S05]  /*0550*/  IADD3 R11, P1, PT, R6, -R20, RZ ;  /* 0x80000014060b7210 */ /* 0x000fca0007f3e0ff */
[----:B------:R-:W-:-:S05]  /*0560*/  IMAD.X R10, R7, 0x1, ~R21, P1 ;  /* 0x00000001070a7824 */ /* 0x000fca00008e0e15 */
[--C-:B------:R-:W-:Y:S02]  /*0570*/  SHF.R.U64 R11, R11, 0x1, R10.reuse ;  /* 0x000000010b0b7819 */ /* 0x100fe4000000120a */
[----:B------:R-:W-:Y:S02]  /*0580*/  SHF.R.U32.HI R19, RZ, 0x1, R10 ;  /* 0x00000001ff137819 */ /* 0x000fe4000001160a */
[----:B------:R-:W-:-:S04]  /*0590*/  IADD3 R10, P1, PT, R11, R20, RZ ;  /* 0x000000140b0a7210 */ /* 0x000fc80007f3e0ff */
[----:B------:R-:W-:-:S04]  /*05a0*/  IADD3.X R11, PT, PT, R19, R21, RZ, P1, !PT ;  /* 0x00000015130b7210 */ /* 0x000fc80000ffe4ff */
[--C-:B------:R-:W-:Y:S02]  /*05b0*/  SHF.R.U64 R21, R10, 0x1e, R11.reuse ;  /* 0x0000001e0a157819 */ /* 0x100fe4000000120b */
[----:B------:R-:W-:-:S03]  /*05c0*/  SHF.R.U32.HI R10, RZ, 0x1e, R11 ;  /* 0x0000001eff0a7819 */ /* 0x000fc6000001160b */
[----:B------:R-:W-:-:S04]  /*05d0*/  IMAD.WIDE.U32 R6, R21, -0x7fffffff, R6 ;  /* 0x8000000115067825 */ /* 0x000fc800078e0006 */
[----:B------:R-:W-:Y:S02]  /*05e0*/  IMAD R10, R10, -0x7fffffff, RZ ;  /* 0x800000010a0a7824 */ /* 0x000fe400078e02ff */
[----:B------:R-:W-:-:S03]  /*05f0*/  IMAD.MOV.U32 R19, RZ, RZ, R6 ;  /* 0x000000ffff137224 */ /* 0x000fc600078e0006 */
[----:B------:R-:W-:-:S07]  /*0600*/  IADD3 R21, PT, PT, R7, -R21, R10 ;  /* 0x8000001507157210 */ /* 0x000fce0007ffe00a */
.L_x_102:
[----:B------:R-:W-:Y:S05]  /*0610*/  BSYNC.RECONVERGENT B2 ;  /* 0x0000000000027941 */ /* 0x000fea0003800200 */
.L_x_101:
[----:B------:R-:W-:Y:S02]  /*0620*/  ISETP.GT.U32.AND.EX P0, PT, R17, RZ, PT, P0 ;  /* 0x000000ff1100720c */ /* 0x000fe40003f04100 */
[--C-:B------:R-:W-:Y:S02]  /*0630*/  SHF.R.U64 R16, R16, 0x1, R17.reuse ;  /* 0x0000000110107819 */ /* 0x100fe40000001211 */
[----:B------:R-:W-:Y:S02]  /*0640*/  SHF.R.U32.HI R17, RZ, 0x1, R17 ;  /* 0x00000001ff117819 */ /* 0x000fe40000011611 */
[----:B------:R-:W-:Y:S02]  /*0650*/  IADD3 R18, PT, PT, R5, -R9, R8 ;  /* 0x8000000905127210 */ /* 0x000fe40007ffe008 */
[----:B------:R-:W-:-:S05]  /*0660*/  MOV R20, R4 ;  /* 0x0000000400147202 */ /* 0x000fca0000000f00 */
[----:B------:R-:W-:Y:S05]  /*0670*/  @P0 BRA `(.L_x_103) ;  /* 0xfffffffc00340947 */ /* 0x000fea000383ffff */
.L_x_100:
[----:B------:R-:W-:Y:S05]  /*0680*/  BSYNC.RECONVERGENT B1 ;  /* 0x0000000000017941 */ /* 0x000fea0003800200 */
.L_x_99:
[----:B------:R-:W-:Y:S02]  /*0690*/  IMAD R17, R21, UR4, RZ ;  /* 0x0000000415117c24 */ /* 0x000fe4000f8e02ff */
[----:B------:R-:W-:-:S04]  /*06a0*/  IMAD.WIDE.U32 R4, R19, UR4, RZ ;  /* 0x0000000413047c25 */ /* 0x000fc8000f8e00ff */
[----:B------:R-:W-:-:S04]  /*06b0*/  IMAD.IADD R17, R5, 0x1, R17 ;  /* 0x0000000105117824 */ /* 0x000fc800078e0211 */
[----:B------:R-:W-:-:S04]  /*06c0*/  IMAD.WIDE.U32 R6, R17, 0x5, RZ ;  /* 0x0000000511067825 */ /* 0x000fc800078e00ff */
[----:B------:R-:W-:-:S04]  /*06d0*/  IMAD.WIDE.U32 R8, P0, R4, 0x2, R6 ;  /* 0x0000000204087825 */ /* 0x000fc80007800006 */
[----:B------:R-:W-:Y:S01]  /*06e0*/  IMAD.WIDE.U32 R6, R4, 0x5, RZ ;  /* 0x0000000504067825 */ /* 0x000fe200078e00ff */
[----:B------:R-:W-:-:S03]  /*06f0*/  IADD3.X R11, PT, PT, RZ, RZ, RZ, P0, !PT ;  /* 0x000000ffff0b7210 */ /* 0x000fc600007fe4ff */
[----:B------:R-:W-:Y:S01]  /*0700*/  IMAD.MOV.U32 R10, RZ, RZ, R9 ;  /* 0x000000ffff0a7224 */ /* 0x000fe200078e0009 */
[----:B------:R-:W-:-:S05]  /*0710*/  IADD3 RZ, P0, PT, R7, R8, RZ ;  /* 0x0000000807ff7210 */ /* 0x000fca0007f1e0ff */
[----:B------:R-:W-:-:S04]  /*0720*/  IMAD.WIDE.U32.X R6, R17, 0x2, R10, P0 ;  /* 0x0000000211067825 */ /* 0x000fc800000e040a */
[----:B------:R-:W-:Y:S01]  /*0730*/  IMAD.MOV.U32 R11, RZ, RZ, 0x41a00000 ;  /* 0x41a00000ff0b7424 */ /* 0x000fe200078e00ff */
[----:B------:R-:W-:-:S04]  /*0740*/  IADD3 R5, P0, PT, R4, -R6, RZ ;  /* 0x8000000604057210 */ /* 0x000fc80007f1e0ff */
[----:B------:R-:W-:-:S04]  /*0750*/  IADD3.X R8, PT, PT, R17, ~R7, RZ, P0, !PT ;  /* 0x8000000711087210 */ /* 0x000fc800007fe4ff */
[--C-:B------:R-:W-:Y:S02]  /*0760*/  SHF.R.U64 R5, R5, 0x1, R8.reuse ;  /* 0x0000000105057819 */ /* 0x100fe40000001208 */
[----:B------:R-:W-:Y:S02]  /*0770*/  SHF.R.U32.HI R9, RZ, 0x1, R8 ;  /* 0x00000001ff097819 */ /* 0x000fe40000011608 */
[----:B------:R-:W-:-:S05]  /*0780*/  IADD3 R5, P0, PT, R5, R6, RZ ;  /* 0x0000000605057210 */ /* 0x000fca0007f1e0ff */
[----:B------:R-:W-:-:S05]  /*0790*/  IMAD.X R6, R9, 0x1, R7, P0 ;  /* 0x0000000109067824 */ /* 0x000fca00000e0607 */
[----:B------:R-:W-:-:S05]  /*07a0*/  SHF.R.U64 R5, R5, 0x1e, R6 ;  /* 0x0000001e05057819 */ /* 0x000fca0000001206 */
[----:B------:R-:W-:-:S04]  /*07b0*/  IMAD R4, R5, -0x7fffffff, R4 ;  /* 0x8000000105047824 */ /* 0x000fc800078e0204 */
[----:B------:R-:W-:-:S05]  /*07c0*/  IMAD.HI.U32 R5, R4, 0x5e4789c9, RZ ;  /* 0x5e4789c904057827 */ /* 0x000fca00078e00ff */
[----:B------:R-:W-:-:S05]  /*07d0*/  SHF.R.U32.HI R5, RZ, 0xe, R5 ;  /* 0x0000000eff057819 */ /* 0x000fca0000011605 */
[C---:B------:R-:W-:Y:S02]  /*07e0*/  IMAD R4, R5.reuse, -0xadc8, R4 ;  /* 0xffff523805047824 */ /* 0x040fe400078e0204 */
[----:B------:R-:W-:Y:S02]  /*07f0*/  IMAD R5, R5, 0xd47, RZ ;  /* 0x00000d4705057824 */ /* 0x000fe400078e02ff */
[----:B------:R-:W-:-:S03]  /*0800*/  IMAD R4, R4, 0xbc8f, RZ ;  /* 0x0000bc8f04047824 */ /* 0x000fc600078e02ff */
[----:B------:R-:W-:Y:S02]  /*0810*/  LOP3.LUT R7, R5, 0x7fffffff, RZ, 0x3c, !PT ;  /* 0x7fffffff05077812 */ /* 0x000fe400078e3cff */
[----:B------:R-:W-:-:S13]  /*0820*/  ISETP.GE.U32.AND P0, PT, R4, R5, PT ;  /* 0x000000050400720c */ /* 0x000fda0003f06070 */
[----:B------:R-:W-:-:S05]  /*0830*/  @P0 IADD3 R7, PT, PT, -R5, RZ, RZ ;  /* 0x000000ff05070210 */ /* 0x000fca0007ffe1ff */
[----:B------:R-:W-:-:S04]  /*0840*/  IMAD.IADD R7, R4, 0x1, R7 ;  /* 0x0000000104077824 */ /* 0x000fc800078e0207 */
[----:B------:R-:W-:-:S05]  /*0850*/  IMAD.HI.U32 R4, R7, -0x4370ec6f, RZ ;  /* 0xbc8f139107047827 */ /* 0x000fca00078e00ff */
[----:B------:R-:W-:-:S05]  /*0860*/  SHF.R.U32.HI R4, RZ, 0xf, R4 ;  /* 0x0000000fff047819 */ /* 0x000fca0000011604 */
[C---:B------:R-:W-:Y:S02]  /*0870*/  IMAD R5, R4.reuse, -0xadc8, R7 ;  /* 0xffff523804057824 */ /* 0x040fe400078e0207 */
[----:B------:R-:W-:Y:S02]  /*0880*/  IMAD R4, R4, 0xd47, RZ ;  /* 0x00000d4704047824 */ /* 0x000fe400078e02ff */
[----:B------:R-:W-:Y:S02]  /*0890*/  IMAD R5, R5, 0xbc8f, RZ ;  /* 0x0000bc8f05057824 */ /* 0x000fe400078e02ff */
[----:B------:R-:W-:Y:S01]  /*08a0*/  VIADD R7, R7, 0xffffffff ;  /* 0xffffffff07077836 */ /* 0x000fe20000000000 */
[----:B------:R-:W-:Y:S02]  /*08b0*/  LOP3.LUT R6, R4, 0x7fffffff, RZ, 0x3c, !PT ;  /* 0x7fffffff04067812 */ /* 0x000fe400078e3cff */
[----:B------:R-:W-:Y:S02]  /*08c0*/  ISETP.GE.U32.AND P0, PT, R5, R4, PT ;  /* 0x000000040500720c */ /* 0x000fe40003f06070 */
[----:B------:R-:W-:-:S05]  /*08d0*/  I2FP.F32.U32 R7, R7 ;  /* 0x0000000700077245 */ /* 0x000fca0000201000 */
[----:B------:R-:W-:-:S04]  /*08e0*/  FMUL R7, R7, 4.6566128730773925781e-10 ;  /* 0x3000000007077820 */ /* 0x000fc80000400000 */
[----:B------:R-:W-:Y:S02]  /*08f0*/  FFMA R7, R7, R11, -10 ;  /* 0xc120000007077423 */ /* 0x000fe4000000000b */
[----:B------:R-:W-:-:S05]  /*0900*/  @P0 IADD3 R6, PT, PT, -R4, RZ, RZ ;  /* 0x000000ff04060210 */ /* 0x000fca0007ffe1ff */
[----:B------:R-:W-:-:S04]  /*0910*/  IMAD.IADD R6, R5, 0x1, R6 ;  /* 0x0000000105067824 */ /* 0x000fc800078e0206 */
[----:B------:R-:W-:-:S05]  /*0920*/  IMAD.HI.U32 R4, R6, -0x4370ec6f, RZ ;  /* 0xbc8f139106047827 */ /* 0x000fca00078e00ff */
[----:B------:R-:W-:-:S05]  /*0930*/  SHF.R.U32.HI R5, RZ, 0xf, R4 ;  /* 0x0000000fff057819 */ /* 0x000fca0000011604 */
[C---:B------:R-:W-:Y:S01]  /*0940*/  IMAD R4, R5.reuse, -0xadc8, R6 ;  /* 0xffff523805047824 */ /* 0x040fe200078e0206 */
[----:B------:R-:W-:Y:S01]  /*0950*/  IADD3 R6, PT, PT, R6, -0x1, RZ ;  /* 0xffffffff06067810 */ /* 0x000fe20007ffe0ff */
[----:B------:R-:W-:Y:S02]  /*0960*/  IMAD R5, R5, 0xd47, RZ ;  /* 0x00000d4705057824 */ /* 0x000fe400078e02ff */
[----:B------:R-:W-:Y:S01]  /*0970*/  IMAD R4, R4, 0xbc8f, RZ ;  /* 0x0000bc8f04047824 */ /* 0x000fe200078e02ff */
[----:B------:R-:W-:Y:S02]  /*0980*/  I2FP.F32.U32 R6, R6 ;  /* 0x0000000600067245 */ /* 0x000fe40000201000 */
[----:B------:R-:W-:Y:S02]  /*0990*/  LOP3.LUT R9, R5, 0x7fffffff, RZ, 0x3c, !PT ;  /* 0x7fffffff05097812 */ /* 0x000fe400078e3cff */
[----:B------:R-:W-:Y:S01]  /*09a0*/  ISETP.GE.U32.AND P0, PT, R4, R5, PT ;  /* 0x000000050400720c */ /* 0x000fe20003f06070 */
[----:B------:R-:W-:-:S12]  /*09b0*/  FMUL R6, R6, 4.6566128730773925781e-10 ;  /* 0x3000000006067820 */ /* 0x000fd80000400000 */
[----:B------:R-:W-:-:S04]  /*09c0*/  @P0 IADD3 R9, PT, PT, -R5, RZ, RZ ;  /* 0x000000ff05090210 */ /* 0x000fc80007ffe1ff */
[----:B------:R-:W-:Y:S01]  /*09d0*/  IADD3 R9, PT, PT, R4, -0x1, R9 ;  /* 0xffffffff04097810 */ /* 0x000fe20007ffe009 */
[----:B------:R-:W-:-:S03]  /*09e0*/  IMAD.WIDE R4, R15, 0xc, R2 ;  /* 0x0000000c0f047825 */ /* 0x000fc600078e0202 */
[----:B------:R-:W-:Y:S02]  /*09f0*/  I2FP.F32.U32 R9, R9 ;  /* 0x0000000900097245 */ /* 0x000fe40000201000 */
[----:B------:R0:W-:Y:S03]  /*0a00*/  STG.E desc[UR8][R4.64], R7 ;  /* 0x0000000704007986 */ /* 0x0001e6000c101908 */
[----:B------:R-:W-:Y:S01]  /*0a10*/  FMUL R8, R9, 4.6566128730773925781e-10 ;  /* 0x3000000009087820 */ /* 0x000fe20000400000 */
[----:B------:R-:W-:-:S03]  /*0a20*/  FFMA R9, R6, R11, -10 ;  /* 0xc120000006097423 */ /* 0x000fc6000000000b */
[----:B------:R-:W-:Y:S02]  /*0a30*/  FFMA R11, R8, R11, -10 ;  /* 0xc1200000080b7423 */ /* 0x000fe4000000000b */
[----:B------:R0:W-:Y:S04]  /*0a40*/  STG.E desc[UR8][R4.64+0x4], R9 ;  /* 0x0000040904007986 */ /* 0x0001e8000c101908 */
[----:B------:R0:W-:Y:S02]  /*0a50*/  STG.E desc[UR8][R4.64+0x8], R11 ;  /* 0x0000080b04007986 */ /* 0x0001e4000c101908 */
.L_x_98:
[----:B------:R-:W-:Y:S05]  /*0a60*/  BSYNC.RECONVERGENT B0 ;  /* 0x0000000000007941 */ /* 0x000fea0003800200 */
.L_x_97:
[----:B------:R-:W-:Y:S05]  /*0a70*/  @P2 BRA `(.L_x_104) ;  /* 0xfffffff400ec2947 */ /* 0x000fea000383ffff */
[----:B------:R-:W-:Y:S05]  /*0a80*/  EXIT ;  /* 0x000000000000794d */ /* 0x000fea0003800000 */
.L_x_96:
        /* <DEDUP_REMOVED lines=12> */
.L_x_110:
[----:B0-----:R-:W-:Y:S01]  /*0b50*/  IMAD R5, R0, 0x80, R7 ;  /* 0x0000008000057824 */ /* 0x001fe200078e0207 */
[----:B------:R-:W-:Y:S01]  /*0b60*/  BSSY.RECONVERGENT B0, `(.L_x_105) ;  /* 0x000003d000007945 */ /* 0x000fe20003800200 */
[----:B------:R-:W-:Y:S01]  /*0b70*/  IMAD.MOV.U32 R6, RZ, RZ, 0x1 ;  /* 0x00000001ff067424 */ /* 0x000fe200078e00ff */
[----:B------:R-:W-:Y:S02]  /*0b80*/  MOV R8, RZ ;  /* 0x000000ff00087202 */ /* 0x000fe40000000f00 */
[----:B------:R-:W-:-:S04]  /*0b90*/  IADD3 R4, PT, PT, R12, R5, RZ ;  /* 0x000000050c047210 */ /* 0x000fc80007ffe0ff */
[----:B------:R-:W-:-:S13]  /*0ba0*/  ISETP.NE.AND P0, PT, R4, RZ, PT ;  /* 0x000000ff0400720c */ /* 0x000fda0003f05270 */
[----:B------:R-:W-:Y:S05]  /*0bb0*/  @!P0 BRA `(.L_x_106) ;  /* 0x0000000000dc8947 */ /* 0x000fea0003800000 */
[----:B------:R-:W-:Y:S01]  /*0bc0*/  CS2R R8, SRZ ;  /* 0x0000000000087805 */ /* 0x000fe2000001ff00 */
[----:B------:R-:W-:Y:S01]  /*0bd0*/  IMAD.MOV.U32 R20, RZ, RZ, 0xbc8f ;  /* 0x0000bc8fff147424 */ /* 0x000fe200078e00ff */
[----:B------:R-:W-:Y:S01]  /*0be0*/  MOV R21, RZ ;  /* 0x000000ff00157202 */ /* 0x000fe20000000f00 */
[----:B------:R-:W-:-:S07]  /*0bf0*/  IMAD.MOV.U32 R6, RZ, RZ, 0x1 ;  /* 0x00000001ff067424 */ /* 0x000fce00078e00ff */
.L_x_109:
[-C--:B------:R-:W-:Y:S01]  /*0c00*/  IMAD R13, R21, R20.reuse, RZ ;  /* 0x00000014150d7224 */ /* 0x080fe200078e02ff */
[----:B------:R-:W-:Y:S01]  /*0c10*/  BSSY.RECONVERGENT B1, `(.L_x_107) ;  /* 0x000002b000017945 */ /* 0x000fe20003800200 */
[----:B------:R-:W-:-:S04]  /*0c20*/  IMAD.WIDE.U32 R10, R20, R20, RZ ;  /* 0x00000014140a7225 */ /* 0x000fc800078e00ff */
[----:B------:R-:W-:Y:S02]  /*0c30*/  IMAD R13, R20, R21, R13 ;  /* 0x00000015140d7224 */ /* 0x000fe400078e020d */
[----:B------:R-:W-:-:S03]  /*0c40*/  IMAD.WIDE.U32 R16, R10, 0x3, RZ ;  /* 0x000000030a107825 */ /* 0x000fc600078e00ff */
[----:B------:R-:W-:Y:S02]  /*0c50*/  IADD3 R11, PT, PT, R11, R13, RZ ;  /* 0x0000000d0b0b7210 */ /* 0x000fe40007ffe0ff */
[----:B------:R-:W-:-:S03]  /*0c60*/  LOP3.LUT R13, R4, 0x1, RZ, 0xc0, !PT ;  /* 0x00000001040d7812 */ /* 0x000fc600078ec0ff */
[----:B------:R-:W-:Y:S01]  /*0c70*/  IMAD.WIDE.U32 R14, R11, 0x3, RZ ;  /* 0x000000030b0e7825 */ /* 0x000fe200078e00ff */
[----:B------:R-:W-:-:S04]  /*0c80*/  ISETP.NE.U32.AND P1, PT, R13, 0x1, PT ;  /* 0x000000010d00780c */ /* 0x000fc80003f25070 */
[----:B------:R-:W-:Y:S01]  /*0c90*/  ISETP.NE.U32.AND.EX P1, PT, RZ, RZ, PT, P1 ;  /* 0x000000ffff00720c */ /* 0x000fe20003f25110 */
[----:B------:R-:W-:-:S04]  /*0ca0*/  IMAD.WIDE.U32 R14, P0, R10, -0x7fffffff, R14 ;  /* 0x800000010a0e7825 */ /* 0x000fc8000780000e */
[----:B------:R-:W-:Y:S01]  /*0cb0*/  IMAD.X R19, RZ, RZ, RZ, P0 ;  /* 0x000000ffff137224 */ /* 0x000fe200000e06ff */
[----:B------:R-:W-:Y:S02]  /*0cc0*/  IADD3 RZ, P0, PT, R17, R14, RZ ;  /* 0x0000000e11ff7210 */ /* 0x000fe40007f1e0ff */
[----:B------:R-:W-:-:S05]  /*0cd0*/  MOV R18, R15 ;  /* 0x0000000f00127202 */ /* 0x000fca0000000f00 */
        /* <DEDUP_REMOVED lines=10> */
[----:B------:R-:W-:-:S04]  /*0d80*/  IMAD.WIDE.U32 R18, R14, 0x5, RZ ;  /* 0x000000050e127825 */ /* 0x000fc800078e00ff */
[----:B------:R-:W-:-:S04]  /*0d90*/  IMAD.IADD R15, R15, 0x1, R21 ;  /* 0x000000010f0f7824 */ /* 0x000fc800078e0215 */
[----:B------:R-:W-:-:S04]  /*0da0*/  IMAD.WIDE.U32 R16, R15, 0x5, RZ ;  /* 0x000000050f107825 */ /* 0x000fc800078e00ff */
[----:B------:R-:W-:-:S04]  /*0db0*/  IMAD.WIDE.U32 R16, P1, R14, 0x2, R16 ;  /* 0x000000020e107825 */ /* 0x000fc80007820010 */
[----:B------:R-:W-:Y:S01]  /*0dc0*/  IMAD.MOV.U32 R20, RZ, RZ, R17 ;  /* 0x000000ffff147224 */ /* 0x000fe200078e0011 */
[----:B------:R-:W-:Y:S02]  /*0dd0*/  IADD3.X R21, PT, PT, RZ, RZ, RZ, P1, !PT ;  /* 0x000000ffff157210 */ /* 0x000fe40000ffe4ff */
[----:B------:R-:W-:-:S05]  /*0de0*/  IADD3 RZ, P1, PT, R19, R16, RZ ;  /* 0x0000001013ff7210 */ /* 0x000fca0007f3e0ff */
[----:B------:R-:W-:-:S03]  /*0df0*/  IMAD.WIDE.U32.X R20, R15, 0x2, R20, P1 ;  /* 0x000000020f147825 */ /* 0x000fc600008e0414 */
[----:B------:R-:W-:-:S04]  /*0e00*/  IADD3 R17, P1, PT, R14, -R20, RZ ;  /* 0x800000140e117210 */ /* 0x000fc80007f3e0ff */
[----:B------:R-:W-:-:S04]  /*0e10*/  IADD3.X R6, PT, PT, R15, ~R21, RZ, P1, !PT ;  /* 0x800000150f067210 */ /* 0x000fc80000ffe4ff */
[--C-:B------:R-:W-:Y:S02]  /*0e20*/  SHF.R.U64 R17, R17, 0x1, R6.reuse ;  /* 0x0000000111117819 */ /* 0x100fe40000001206 */
[----:B------:R-:W-:Y:S02]  /*0e30*/  SHF.R.U32.HI R19, RZ, 0x1, R6 ;  /* 0x00000001ff137819 */ /* 0x000fe40000011606 */
[----:B------:R-:W-:-:S05]  /*0e40*/  IADD3 R17, P1, PT, R17, R20, RZ ;  /* 0x0000001411117210 */ /* 0x000fca0007f3e0ff */
[----:B------:R-:W-:-:S05]  /*0e50*/  IMAD.X R6, R19, 0x1, R21, P1 ;  /* 0x0000000113067824 */ /* 0x000fca00008e0615 */
[--C-:B------:R-:W-:Y:S02]  /*0e60*/  SHF.R.U64 R17, R17, 0x1e, R6.reuse ;  /* 0x0000001e11117819 */ /* 0x100fe40000001206 */
[----:B------:R-:W-:-:S03]  /*0e70*/  SHF.R.U32.HI R6, RZ, 0x1e, R6 ;  /* 0x0000001eff067819 */ /* 0x000fc60000011606 */
[----:B------:R-:W-:-:S04]  /*0e80*/  IMAD.WIDE.U32 R14, R17, -0x7fffffff, R14 ;  /* 0x80000001110e7825 */ /* 0x000fc800078e000e */
[----:B------:R-:W-:-:S05]  /*0e90*/  IMAD R6, R6, -0x7fffffff, RZ ;  /* 0x8000000106067824 */ /* 0x000fca00078e02ff */
[----:B------:R-:W-:Y:S02]  /*0ea0*/  IADD3 R8, PT, PT, R15, -R17, R6 ;  /* 0x800000110f087210 */ /* 0x000fe40007ffe006 */
[----:B------:R-:W-:-:S07]  /*0eb0*/  MOV R6, R14 ;  /* 0x0000000e00067202 */ /* 0x000fce0000000f00 */
.L_x_108:
[----:B------:R-:W-:Y:S05]  /*0ec0*/  BSYNC.RECONVERGENT B1 ;  /* 0x0000000000017941 */ /* 0x000fea0003800200 */
.L_x_107:
[----:B------:R-:W-:Y:S01]  /*0ed0*/  ISETP.GT.U32.AND.EX P0, PT, R9, RZ, PT, P0 ;  /* 0x000000ff0900720c */ /* 0x000fe20003f04100 */
[----:B------:R-:W-:Y:S01]  /*0ee0*/  IMAD.MOV.U32 R20, RZ, RZ, R10 ;  /* 0x000000ffff147224 */ /* 0x000fe200078e000a */
[--C-:B------:R-:W-:Y:S02]  /*0ef0*/  SHF.R.U64 R4, R4, 0x1, R9.reuse ;  /* 0x0000000104047819 */ /* 0x100fe40000001209 */
[----:B------:R-:W-:Y:S02]  /*0f00*/  SHF.R.U32.HI R9, RZ, 0x1, R9 ;  /* 0x00000001ff097819 */ /* 0x000fe40000011609 */
[----:B------:R-:W-:-:S07]  /*0f10*/  IADD3 R21, PT, PT, R11, -R13, R22 ;  /* 0x8000000d0b157210 */ /* 0x000fce0007ffe016 */
[----:B------:R-:W-:Y:S05]  /*0f20*/  @P0 BRA `(.L_x_109) ;  /* 0xfffffffc00340947 */ /* 0x000fea000383ffff */
.L_x_106:
[----:B------:R-:W-:Y:S05]  /*0f30*/  BSYNC.RECONVERGENT B0 ;  /* 0x0000000000007941 */ /* 0x000fea0003800200 */
.L_x_105:
[----:B------:R-:W-:Y:S01]  /*0f40*/  IMAD R13, R8, UR4, RZ ;  /* 0x00000004080d7c24 */ /* 0x000fe2000f8e02ff */
[----:B------:R-:W0:Y:S01]  /*0f50*/  LDCU UR5, c[0x0][0x388] ;  /* 0x00007100ff0577ac */ /* 0x000e220008000800 */
[----:B------:R-:W-:Y:S01]  /*0f60*/  IMAD.WIDE.U32 R8, R6, UR4, RZ ;  /* 0x0000000406087c25 */ /* 0x000fe2000f8e00ff */
[----:B------:R-:W-:-:S04]  /*0f70*/  IADD3 R0, PT, PT, R0, 0x1, RZ ;  /* 0x0000000100007810 */ /* 0x000fc80007ffe0ff */
[----:B------:R-:W-:-:S05]  /*0f80*/  IADD3 R13, PT, PT, R9, R13, RZ ;  /* 0x0000000d090d7210 */ /* 0x000fca0007ffe0ff */
[----:B------:R-:W-:-:S04]  /*0f90*/  IMAD.WIDE.U32 R10, R13, 0x5, RZ ;  /* 0x000000050d0a7825 */ /* 0x000fc800078e00ff */
[----:B------:R-:W-:-:S04]  /*0fa0*/  IMAD.WIDE.U32 R14, P0, R8, 0x2, R10 ;  /* 0x00000002080e7825 */ /* 0x000fc8000780000a */
[----:B------:R-:W-:Y:S01]  /*0fb0*/  IMAD.WIDE.U32 R10, R8, 0x5, RZ ;  /* 0x00000005080a7825 */ /* 0x000fe200078e00ff */
[----:B------:R-:W-:-:S03]  /*0fc0*/  MOV R16, R15 ;  /* 0x0000000f00107202 */ /* 0x000fc60000000f00 */
[----:B------:R-:W-:Y:S01]  /*0fd0*/  IMAD.X R17, RZ, RZ, RZ, P0 ;  /* 0x000000ffff117224 */ /* 0x000fe200000e06ff */
[----:B------:R-:W-:-:S05]  /*0fe0*/  IADD3 RZ, P0, PT, R11, R14, RZ ;  /* 0x0000000e0bff7210 */ /* 0x000fca0007f1e0ff */
[----:B------:R-:W-:-:S03]  /*0ff0*/  IMAD.WIDE.U32.X R10, R13, 0x2, R16, P0 ;  /* 0x000000020d0a7825 */ /* 0x000fc600000e0410 */
[----:B------:R-:W-:-:S05]  /*1000*/  IADD3 R9, P0, PT, R8, -R10, RZ ;  /* 0x8000000a08097210 */ /* 0x000fca0007f1e0ff */
[----:B------:R-:W-:-:S05]  /*1010*/  IMAD.X R4, R13, 0x1, ~R11, P0 ;  /* 0x000000010d047824 */ /* 0x000fca00000e0e0b */
[--C-:B------:R-:W-:Y:S02]  /*1020*/  SHF.R.U64 R9, R9, 0x1, R4.reuse ;  /* 0x0000000109097819 */ /* 0x100fe40000001204 */
[----:B------:R-:W-:Y:S02]  /*1030*/  SHF.R.U32.HI R13, RZ, 0x1, R4 ;  /* 0x00000001ff0d7819 */ /* 0x000fe40000011604 */
[----:B------:R-:W-:-:S04]  /*1040*/  IADD3 R9, P0, PT, R9, R10, RZ ;  /* 0x0000000a09097210 */ /* 0x000fc80007f1e0ff */
[----:B------:R-:W-:-:S04]  /*1050*/  IADD3.X R10, PT, PT, R13, R11, RZ, P0, !PT ;  /* 0x0000000b0d0a7210 */ /* 0x000fc800007fe4ff */
        /* <DEDUP_REMOVED lines=9> */
[----:B------:R-:W-:-:S05]  /*10f0*/  @P0 IMAD.MOV R11, RZ, RZ, -R9 ;  /* 0x000000ffff0b0224 */ /* 0x000fca00078e0a09 */
[----:B------:R-:W-:-:S05]  /*1100*/  IADD3 R11, PT, PT, R8, R11, RZ ;  /* 0x0000000b080b7210 */ /* 0x000fca0007ffe0ff */
        /* <DEDUP_REMOVED lines=10> */
[----:B------:R-:W-:-:S05]  /*11b0*/  @P0 IMAD.MOV R13, RZ, RZ, -R9 ;  /* 0x000000ffff0d0224 */ /* 0x000fca00078e0a09 */
[----:B------:R-:W-:-:S05]  /*11c0*/  IADD3 R13, PT, PT, R6, R13, RZ ;  /* 0x0000000d060d7210 */ /* 0x000fca0007ffe0ff */
[----:B------:R-:W-:-:S05]  /*11d0*/  IMAD.HI.U32 R4, R13, -0x4370ec6f, RZ ;  /* 0xbc8f13910d047827 */ /* 0x000fca00078e00ff */
[----:B------:R-:W-:-:S05]  /*11e0*/  SHF.R.U32.HI R4, RZ, 0xf, R4 ;  /* 0x0000000fff047819 */ /* 0x000fca0000011604 */
[C---:B------:R-:W-:Y:S02]  /*11f0*/  IMAD R6, R4.reuse, -0xadc8, R13 ;  /* 0xffff523804067824 */ /* 0x040fe400078e020d */
[----:B------:R-:W-:Y:S02]  /*1200*/  IMAD R9, R4, 0xd47, RZ ;  /* 0x00000d4704097824 */ /* 0x000fe400078e02ff */
[----:B------:R-:W-:Y:S02]  /*1210*/  IMAD R6, R6, 0xbc8f, RZ ;  /* 0x0000bc8f06067824 */ /* 0x000fe400078e02ff */
[----:B------:R-:W-:Y:S01]  /*1220*/  VIADD R13, R13, 0xffffffff ;  /* 0xffffffff0d0d7836 */ /* 0x000fe20000000000 */
[----:B------:R-:W-:Y:S01]  /*1230*/  LOP3.LUT R15, R9, 0x7fffffff, RZ, 0x3c, !PT ;  /* 0x7fffffff090f7812 */ /* 0x000fe200078e3cff */
[----:B------:R-:W-:Y:S01]  /*1240*/  IMAD.WIDE R4, R5, 0xc, R2 ;  /* 0x0000000c05047825 */ /* 0x000fe200078e0202 */
[----:B------:R-:W-:Y:S02]  /*1250*/  ISETP.GE.U32.AND P0, PT, R6, R9, PT ;  /* 0x000000090600720c */ /* 0x000fe40003f06070 */
[----:B------:R-:W-:-:S05]  /*1260*/  I2FP.F32.U32 R13, R13 ;  /* 0x0000000d000d7245 */ /* 0x000fca0000201000 */
[----:B------:R-:W-:-:S06]  /*1270*/  FMUL R13, R13, 4.6566128730773925781e-10 ;  /* 0x300000000d0d7820 */ /* 0x000fcc0000400000 */
[----:B------:R-:W-:Y:S01]  /*1280*/  @P0 IMAD.MOV R15, RZ, RZ, -R9 ;  /* 0x000000ffff0f0224 */ /* 0x000fe200078e0a09 */
[----:B0-----:R-:W-:-:S04]  /*1290*/  ISETP.NE.AND P0, PT, R0, UR5, PT ;  /* 0x0000000500007c0c */ /* 0x001fc8000bf05270 */
[----:B------:R-:W-:Y:S01]  /*12a0*/  IADD3 R15, PT, PT, R6, -0x1, R15 ;  /* 0xffffffff060f7810 */ /* 0x000fe20007ffe00f */
[----:B------:R-:W-:-:S03]  /*12b0*/  HFMA2 R6, -RZ, RZ, 2.8125, 0 ;  /* 0x41a00000ff067431 */ /* 0x000fc600000001ff */
[----:B------:R-:W-:-:S05]  /*12c0*/  I2FP.F32.U32 R15, R15 ;  /* 0x0000000f000f7245 */ /* 0x000fca0000201000 */
[----:B------:R-:W-:Y:S01]  /*12d0*/  FMUL R15, R15, 4.6566128730773925781e-10 ;  /* 0x300000000f0f7820 */ /* 0x000fe20000400000 */
[-C--:B------:R-:W-:Y:S01]  /*12e0*/  FFMA R11, R11, R6.reuse, -10 ;  /* 0xc12000000b0b7423 */ /* 0x080fe20000000006 */
[-C--:B------:R-:W-:Y:S02]  /*12f0*/  FFMA R13, R13, R6.reuse, -10 ;  /* 0xc12000000d0d7423 */ /* 0x080fe40000000006 */
[----:B------:R-:W-:Y:S02]  /*1300*/  FFMA R15, R15, R6, -10 ;  /* 0xc12000000f0f7423 */ /* 0x000fe40000000006 */
[----:B------:R0:W-:Y:S04]  /*1310*/  STG.E desc[UR8][R4.64], R11 ;  /* 0x0000000b04007986 */ /* 0x0001e8000c101908 */
[----:B------:R0:W-:Y:S04]  /*1320*/  STG.E desc[UR8][R4.64+0x4], R13 ;  /* 0x0000040d04007986 */ /* 0x0001e8000c101908 */
[----:B------:R0:W-:Y:S01]  /*1330*/  STG.E desc[UR8][R4.64+0x8], R15 ;  /* 0x0000080f04007986 */ /* 0x0001e2000c101908 */
[----:B------:R-:W-:Y:S05]  /*1340*/  @!P0 EXIT ;  /* 0x000000000000894d */ /* 0x000fea0003800000 */
[----:B------:R-:W-:Y:S05]  /*1350*/  BRA `(.L_x_110) ;  /* 0xfffffff400fc7947 */ /* 0x000fea000383ffff */
.L_x_111:
        /* <DEDUP_REMOVED lines=10> */
.L_x_141:


//--------------------- .text._ZN3cub18CUB_300001_SM_10006detail9transform16transform_kernelINS2_10policy_hubILb1EN4cuda3std3__45tupleIJN6thrust24THRUST_300001_SM_1000_NS17counting_iteratorIjNSA_11use_defaultESC_SC_EEEEEE10policy1000Ei20RandomPointGeneratorNSA_6detail15normal_iteratorINSA_10device_ptrI6float3EEEEJSD_EEEvT0_iT1_T2_DpNS2_10kernel_argIT3_EE --------------------------
	.section	.text._ZN3cub18CUB_300001_SM_10006detail9transform16transform_kernelINS2_10policy_hubILb1EN4cuda3std3__45tupleIJN6thrust24THRUST_300001_SM_1000_NS17counting_iteratorIjNSA_11use_defaultESC_SC_EEEEEE10policy1000Ei20RandomPointGeneratorNSA_6detail15normal_iteratorINSA_10device_ptrI6float3EEEEJSD_EEEvT0_iT1_T2_DpNS2_10kernel_argIT3_EE,"ax",@progbits
	.align	128
        .global         _ZN3cub18CUB_300001_SM_10006detail9transform16transform_kernelINS2_10policy_hubILb1EN4cuda3std3__45tupleIJN6thrust24THRUST_300001_SM_1000_NS17counting_iteratorIjNSA_11use_defaultESC_SC_EEEEEE10policy1000Ei20RandomPointGeneratorNSA_6detail15normal_iteratorINSA_10device_ptrI6float3EEEEJSD_EEEvT0_iT1_T2_DpNS2_10kernel_argIT3_EE
        .type           _ZN3cub18CUB_300001_SM_10006detail9transform16transform_kernelINS2_10policy_hubILb1EN4cuda3std3__45tupleIJN6thrust24THRUST_300001_SM_1000_NS17counting_iteratorIjNSA_11use_defaultESC_SC_EEEEEE10policy1000Ei20RandomPointGeneratorNSA_6detail15normal_iteratorINSA_10device_ptrI6float3EEEEJSD_EEEvT0_iT1_T2_DpNS2_10kernel_argIT3_EE,@function
        .size           _ZN3cub18CUB_300001_SM_10006detail9transform16transform_kernelINS2_10policy_hubILb1EN4cuda3std3__45tupleIJN6thrust24THRUST_300001_SM_1000_NS17counting_iteratorIjNSA_11use_defaultESC_SC_EEEEEE10policy1000Ei20RandomPointGeneratorNSA_6detail15normal_iteratorINSA_10device_ptrI6float3EEEEJSD_EEEvT0_iT1_T2_DpNS2_10kernel_argIT3_EE,(.L_x_142 - _ZN3cub18CUB_300001_SM_10006detail9transform16transform_kernelINS2_10policy_hubILb1EN4cuda3std3__45tupleIJN6thrust24THRUST_300001_SM_1000_NS17counting_iteratorIjNSA_11use_defaultESC_SC_EEEEEE10policy1000Ei20RandomPointGeneratorNSA_6detail15normal_iteratorINSA_10device_ptrI6float3EEEEJSD_EEEvT0_iT1_T2_DpNS2_10kernel_argIT3_EE)
        .other          _ZN3cub18CUB_300001_SM_10006detail9transform16transform_kernelINS2_10policy_hubILb1EN4cuda3std3__45tupleIJN6thrust24THRUST_300001_SM_1000_NS17counting_iteratorIjNSA_11use_defaultESC_SC_EEEEEE10policy1000Ei20RandomPointGeneratorNSA_6detail15normal_iteratorINSA_10device_ptrI6float3EEEEJSD_EEEvT0_iT1_T2_DpNS2_10kernel_argIT3_EE,@"STO_CUDA_ENTRY STV_DEFAULT"
_ZN3cub18CUB_300001_SM_10006detail9transform16transform_kernelINS2_10policy_hubILb1EN4cuda3std3__45tupleIJN6thrust24THRUST_300001_SM_1000_NS17counting_iteratorIjNSA_11use_defaultESC_SC_EEEEEE10policy1000Ei20RandomPointGeneratorNSA_6detail15normal_iteratorINSA_10device_ptrI6float3EEEEJSD_EEEvT0_iT1_T2_DpNS2_10kernel_argIT3_EE:
.text._ZN3cub18CUB_300001_SM_10006detail9transform16transform_kernelINS2_10policy_hubILb1EN4cuda3std3__45tupleIJN6thrust24THRUST_300001_SM_1000_NS17counting_iteratorIjNSA_11use_defaultESC_SC_EEEEEE10policy1000Ei20RandomPointGeneratorNSA_6detail15normal_iteratorINSA_10device_ptrI6float3EEEEJSD_EEEvT0_iT1_T2_DpNS2_10kernel_argIT3_EE:
[----:B------:R-:W-:Y:S08]  /*0000*/  LDC R1, c[0x0][0x37c] ;  /* 0x0000df00ff017b82 */ /* 0x000ff00000000800 */
[----:B------:R-:W0:Y:S01]  /*0010*/  LDC.64 R8, c[0x0][0x380] ;  /* 0x0000e000ff087b82 */ /* 0x000e220000000a00 */
[----:B------:R-:W1:Y:S01]  /*0020*/  LDCU UR5, c[0x0][0x398] ;  /* 0x00007300ff0577ac */ /* 0x000e620008000800 */
[----:B------:R-:W2:Y:S06]  /*0030*/  LDCU.64 UR8, c[0x0][0x358] ;  /* 0x00006b00ff0877ac */ /* 0x000eac0008000a00 */
[----:B------:R-:W3:Y:S08]  /*0040*/  S2UR UR4, SR_CTAID.X ;  /* 0x00000000000479c3 */ /* 0x000ef00000002500 */
[----:B------:R-:W4:Y:S01]  /*0050*/  LDC.64 R2, c[0x0][0x390] ;  /* 0x0000e400ff027b82 */ /* 0x000f220000000a00 */
[----:B0-----:R-:W-:-:S05]  /*0060*/  SHF.L.U32 R0, R9, 0x7, RZ ;  /* 0x0000000709007819 */ /* 0x001fca00000006ff */
[----:B---3--:R-:W-:-:S04]  /*0070*/  IMAD R5, R0, UR4, RZ ;  /* 0x0000000400057c24 */ /* 0x008fc8000f8e02ff */
[----:B------:R-:W-:Y:S01]  /*0080*/  IMAD.IADD R7, R8, 0x1, -R5 ;  /* 0x0000000108077824 */ /* 0x000fe200078e0a05 */
[C---:B-1----:R-:W-:Y:S01]  /*0090*/  IADD3 R12, PT, PT, R5.reuse, UR5, RZ ;  /* 0x00000005050c7c10 */ /* 0x042fe2000fffe0ff */
[----:B----4-:R-:W-:-:S03]  /*00a0*/  IMAD.WIDE R2, R5, 0xc, R2 ;  /* 0x0000000c05027825 */ /* 0x010fc600078e0202 */
[CC--:B------:R-:W-:Y:S02]  /*00b0*/  ISETP.GT.AND P0, PT, R0.reuse, R7.reuse, PT ;  /* 0x000000070000720c */ /* 0x0c0fe40003f04270 */
[----:B------:R-:W-:-:S11]  /*00c0*/  VIMNMX R0, PT, PT, R0, R7, PT ;  /* 0x0000000700007248 */ /* 0x000fd60003fe0100 */
[----:B--2---:R-:W-:Y:S05]  /*00d0*/  @P0 BRA `(.L_x_112) ;  /* 0x0000000800340947 */ /* 0x004fea0003800000 */
[----:B------:R-:W-:-:S13]  /*00e0*/  ISETP.GE.AND P0, PT, R9, 0x1, PT ;  /* 0x000000010900780c */ /* 0x000fda0003f06270 */
[----:B------:R-:W-:Y:S05]  /*00f0*/  @!P0 EXIT ;  /* 0x000000000000894d */ /* 0x000fea0003800000 */
[----:B------:R-:W0:Y:S01]  /*0100*/  LDCU UR6, c[0x0][0x388] ;  /* 0x00007100ff0677ac */ /* 0x000e220008000800 */
[----:B------:R-:W1:Y:S01]  /*0110*/  S2R R7, SR_TID.X ;  /* 0x0000000000077919 */ /* 0x000e620000002100 */
[----:B------:R-:W-:Y:S01]  /*0120*/  IMAD.MOV.U32 R0, RZ, RZ, RZ ;  /* 0x000000ffff007224 */ /* 0x000fe200078e00ff */
[----:B0-----:R-:W-:-:S04]  /*0130*/  UIMAD.WIDE.U32 UR4, UR6, 0x3, URZ ;  /* 0x00000003060478a5 */ /* 0x001fc8000f8e00ff */
[----:B------:R-:W-:-:S04]  /*0140*/  UIADD3 UR4, UPT, UPT, -UR5, UR6, URZ ;  /* 0x0000000605047290 */ /* 0x000fc8000fffe1ff */
[----:B------:R-:W-:-:S04]  /*0150*/  ULEA.HI UR4, UR4, UR5, URZ, 0x1f ;  /* 0x0000000504047291 */ /* 0x000fc8000f8ff8ff */
[----:B------:R-:W-:-:S04]  /*0160*/  USHF.R.U32.HI UR4, URZ, 0x1e, UR4 ;  /* 0x0000001eff047899 */ /* 0x000fc80008011604 */
[----:B------:R-:W-:-:S04]  /*0170*/  UIMAD UR4, UR4, -0x7fffffff, UR6 ;  /* 0x80000001040478a4 */ /* 0x000fc8000f8e0206 */
[----:B------:R-:W-:-:S04]  /*0180*/  UISETP.LT.U32.AND UP0, UPT, UR4, 0x1, UPT ;  /* 0x000000010400788c */ /* 0x000fc8000bf01070 */
[----:B-1----:R-:W-:-:S12]  /*0190*/  USEL UR4, UR4, 0x1, !UP0 ;  /* 0x0000000104047887 */ /* 0x002fd8000c000000 */
.L_x_118:
[----:B0-----:R-:W-:Y:S01]  /*01a0*/  LEA R5, R0, R7, 0x7 ;  /* 0x0000000700057211 */ /* 0x001fe200078e38ff */
[----:B------:R-:W-:Y:S01]  /*01b0*/  BSSY.RECONVERGENT B0, `(.L_x_113) ;  /* 0x000003d000007945 */ /* 0x000fe20003800200 */
[----:B------:R-:W-:Y:S02]  /*01c0*/  HFMA2 R6, -RZ, RZ, 0, 5.9604644775390625e-08 ;  /* 0x00000001ff067431 */ /* 0x000fe400000001ff */
[----:B------:R-:W-:Y:S02]  /*01d0*/  IMAD.MOV.U32 R8, RZ, RZ, RZ ;  /* 0x000000ffff087224 */ /* 0x000fe400078e00ff */
[----:B------:R-:W-:-:S05]  /*01e0*/  IMAD.IADD R4, R12, 0x1, R5 ;  /* 0x000000010c047824 */ /* 0x000fca00078e0205 */
[----:B------:R-:W-:-:S13]  /*01f0*/  ISETP.NE.AND P0, PT, R4, RZ, PT ;  /* 0x000000ff0400720c */ /* 0x000fda0003f05270 */
[----:B------:R-:W-:Y:S05]  /*0200*/  @!P0 BRA `(.L_x_114) ;  /* 0x0000000000dc8947 */ /* 0x000fea0003800000 */
[----:B------:R-:W-:Y:S02]  /*0210*/  CS2R R8, SRZ ;  /* 0x0000000000087805 */ /* 0x000fe4000001ff00 */
[----:B------:R-:W-:Y:S01]  /*0220*/  MOV R20, 0xbc8f ;  /* 0x0000bc8f00147802 */ /* 0x000fe20000000f00 */
[----:B------:R-:W-:Y:S01]  /*0230*/  IMAD.MOV.U32 R21, RZ, RZ, RZ ;  /* 0x000000ffff157224 */ /* 0x000fe200078e00ff */
[----:B------:R-:W-:-:S07]  /*0240*/  MOV R6, 0x1 ;  /* 0x0000000100067802 */ /* 0x000fce0000000f00 */
.L_x_117:
[-C--:B------:R-:W-:Y:S01]  /*0250*/  IMAD R13, R21, R20.reuse, RZ ;  /* 0x00000014150d7224 */ /* 0x080fe200078e02ff */
[----:B------:R-:W-:Y:S01]  /*0260*/  BSSY.RECONVERGENT B1, `(.L_x_115) ;  /* 0x000002b000017945 */ /* 0x000fe20003800200 */
[----:B------:R-:W-:-:S04]  /*0270*/  IMAD.WIDE.U32 R10, R20, R20, RZ ;  /* 0x00000014140a7225 */ /* 0x000fc800078e00ff */
[----:B------:R-:W-:Y:S02]  /*0280*/  IMAD R13, R20, R21, R13 ;  /* 0x00000015140d7224 */ /* 0x000fe400078e020d */
[----:B------:R-:W-:-:S04]  /*0290*/  IMAD.WIDE.U32 R16, R10, 0x3, RZ ;  /* 0x000000030a107825 */ /* 0x000fc800078e00ff */
[----:B------:R-:W-:Y:S01]  /*02a0*/  IMAD.IADD R11, R11, 0x1, R13 ;  /* 0x000000010b0b7824 */ /* 0x000fe200078e020d */
[----:B------:R-:W-:-:S03]  /*02b0*/  LOP3.LUT R13, R4, 0x1, RZ, 0xc0, !PT ;  /* 0x00000001040d7812 */ /* 0x000fc600078ec0ff */
[----:B------:R-:W-:Y:S01]  /*02c0*/  IMAD.WIDE.U32 R14, R11, 0x3, RZ ;  /* 0x000000030b0e7825 */ /* 0x000fe200078e00ff */
[----:B------:R-:W-:-:S04]  /*02d0*/  ISETP.NE.U32.AND P1, PT, R13, 0x1, PT ;  /* 0x000000010d00780c */ /* 0x000fc80003f25070 */
[----:B------:R-:W-:Y:S01]  /*02e0*/  ISETP.NE.U32.AND.EX P1, PT, RZ, RZ, PT, P1 ;  /* 0x000000ffff00720c */ /* 0x000fe20003f25110 */
        /* <DEDUP_REMOVED lines=31> */
[----:B------:R-:W-:-:S05]  /*04e0*/  IMAD R6, R6, -0x7fffffff, RZ ;  /* 0x8000000106067824 */ /* 0x000fca00078e02ff */
[----:B------:R-:W-:Y:S01]  /*04f0*/  IADD3 R8, PT, PT, R15, -R17, R6 ;  /* 0x800000110f087210 */ /* 0x000fe20007ffe006 */
[----:B------:R-:W-:-:S07]  /*0500*/  IMAD.MOV.U32 R6, RZ, RZ, R14 ;  /* 0x000000ffff067224 */ /* 0x000fce00078e000e */
.L_x_116:
[----:B------:R-:W-:Y:S05]  /*0510*/  BSYNC.RECONVERGENT B1 ;  /* 0x0000000000017941 */ /* 0x000fea0003800200 */
.L_x_115:
[----:B------:R-:W-:Y:S02]  /*0520*/  ISETP.GT.U32.AND.EX P0, PT, R9, RZ, PT, P0 ;  /* 0x000000ff0900720c */ /* 0x000fe40003f04100 */
[--C-:B------:R-:W-:Y:S02]  /*0530*/  SHF.R.U64 R4, R4, 0x1, R9.reuse ;  /* 0x0000000104047819 */ /* 0x100fe40000001209 */
[----:B------:R-:W-:Y:S02]  /*0540*/  SHF.R.U32.HI R9, RZ, 0x1, R9 ;  /* 0x00000001ff097819 */ /* 0x000fe40000011609 */
[----:B------:R-:W-:Y:S02]  /*0550*/  IADD3 R21, PT, PT, R11, -R13, R22 ;  /* 0x8000000d0b157210 */ /* 0x000fe40007ffe016 */
[----:B------:R-:W-:-:S05]  /*0560*/  MOV R20, R10 ;  /* 0x0000000a00147202 */ /* 0x000fca0000000f00 */
[----:B------:R-:W-:Y:S05]  /*0570*/  @P0 BRA `(.L_x_117) ;  /* 0xfffffffc00340947 */ /* 0x000fea000383ffff */
.L_x_114:
[----:B------:R-:W-:Y:S05]  /*0580*/  BSYNC.RECONVERGENT B0 ;  /* 0x0000000000007941 */ /* 0x000fea0003800200 */
.L_x_113:
[----:B------:R-:W-:Y:S01]  /*0590*/  IMAD R13, R8, UR4, RZ ;  /* 0x00000004080d7c24 */ /* 0x000fe2000f8e02ff */
[----:B------:R-:W0:Y:S01]  /*05a0*/  LDCU UR5, c[0x0][0x384] ;  /* 0x00007080ff0577ac */ /* 0x000e220008000800 */
[----:B------:R-:W-:Y:S01]  /*05b0*/  IMAD.WIDE.U32 R8, R6, UR4, RZ ;  /* 0x0000000406087c25 */ /* 0x000fe2000f8e00ff */
[----:B------:R-:W-:-:S03]  /*05c0*/  IADD3 R0, PT, PT, R0, 0x1, RZ ;  /* 0x0000000100007810 */ /* 0x000fc60007ffe0ff */
[----:B------:R-:W-:-:S04]  /*05d0*/  IMAD.IADD R13, R9, 0x1, R13 ;  /* 0x00000001090d7824 */ /* 0x000fc800078e020d */
[----:B------:R-:W-:-:S04]  /*05e0*/  IMAD.WIDE.U32 R10, R13, 0x5, RZ ;  /* 0x000000050d0a7825 */ /* 0x000fc800078e00ff */
[----:B------:R-:W-:-:S04]  /*05f0*/  IMAD.WIDE.U32 R14, P0, R8, 0x2, R10 ;  /* 0x00000002080e7825 */ /* 0x000fc8000780000a */
[----:B------:R-:W-:Y:S01]  /*0600*/  IMAD.WIDE.U32 R10, R8, 0x5, RZ ;  /* 0x00000005080a7825 */ /* 0x000fe200078e00ff */
[----:B------:R-:W-:-:S03]  /*0610*/  IADD3.X R17, PT, PT, RZ, RZ, RZ, P0, !PT ;  /* 0x000000ffff117210 */ /* 0x000fc600007fe4ff */
[----:B------:R-:W-:Y:S01]  /*0620*/  IMAD.MOV.U32 R16, RZ, RZ, R15 ;  /* 0x000000ffff107224 */ /* 0x000fe200078e000f */
        /* <DEDUP_REMOVED lines=28> */
[----:B------:R-:W-:-:S06]  /*07f0*/  FMUL R11, R11, 4.6566128730773925781e-10 ;  /* 0x300000000b0b7820 */ /* 0x000fcc0000400000 */
        /* <DEDUP_REMOVED lines=8> */
[----:B------:R-:W-:Y:S01]  /*0880*/  I2FP.F32.U32 R13, R13 ;  /* 0x0000000d000d7245 */ /* 0x000fe20000201000 */
[----:B------:R-:W-:Y:S01]  /*0890*/  IMAD.WIDE R4, R5, 0xc, R2 ;  /* 0x0000000c05047825 */ /* 0x000fe200078e0202 */
[----:B------:R-:W-:Y:S02]  /*08a0*/  LOP3.LUT R15, R9, 0x7fffffff, RZ, 0x3c, !PT ;  /* 0x7fffffff090f7812 */ /* 0x000fe400078e3cff */
[----:B------:R-:W-:Y:S01]  /*08b0*/  ISETP.GE.U32.AND P0, PT, R6, R9, PT ;  /* 0x000000090600720c */ /* 0x000fe20003f06070 */
[----:B------:R-:W-:-:S12]  /*08c0*/  FMUL R13, R13, 4.6566128730773925781e-10 ;  /* 0x300000000d0d7820 */ /* 0x000fd80000400000 */
[----:B------:R-:W-:Y:S02]  /*08d0*/  @P0 IADD3 R15, PT, PT, -R9, RZ, RZ ;  /* 0x000000ff090f0210 */ /* 0x000fe40007ffe1ff */
[----:B0-----:R-:W-:Y:S02]  /*08e0*/  ISETP.NE.AND P0, PT, R0, UR5, PT ;  /* 0x0000000500007c0c */ /* 0x001fe4000bf05270 */
[----:B------:R-:W-:Y:S01]  /*08f0*/  IADD3 R15, PT, PT, R6, -0x1, R15 ;  /* 0xffffffff060f7810 */ /* 0x000fe20007ffe00f */
[----:B------:R-:W-:-:S03]  /*0900*/  IMAD.MOV.U32 R6, RZ, RZ, 0x41a00000 ;  /* 0x41a00000ff067424 */ /* 0x000fc600078e00ff */
[----:B------:R-:W-:Y:S01]  /*0910*/  I2FP.F32.U32 R15, R15 ;  /* 0x0000000f000f7245 */ /* 0x000fe20000201000 */
[-C--:B------:R-:W-:Y:S01]  /*0920*/  FFMA R11, R11, R6.reuse, -10 ;  /* 0xc12000000b0b7423 */ /* 0x080fe20000000006 */
[----:B------:R-:W-:-:S03]  /*0930*/  FFMA R13, R13, R6, -10 ;  /* 0xc12000000d0d7423 */ /* 0x000fc60000000006 */
[----:B------:R-:W-:Y:S01]  /*0940*/  FMUL R15, R15, 4.6566128730773925781e-10 ;  /* 0x300000000f0f7820 */ /* 0x000fe20000400000 */
[----:B------:R0:W-:Y:S03]  /*0950*/  STG.E desc[UR8][R4.64], R11 ;  /* 0x0000000b04007986 */ /* 0x0001e6000c101908 */
[----:B------:R-:W-:Y:S01]  /*0960*/  FFMA R15, R15, R6, -10 ;  /* 0xc12000000f0f7423 */ /* 0x000fe20000000006 */
[----:B------:R0:W-:Y:S04]  /*0970*/  STG.E desc[UR8][R4.64+0x4], R13 ;  /* 0x0000040d04007986 */ /* 0x0001e8000c101908 */
[----:B------:R0:W-:Y:S01]  /*0980*/  STG.E desc[UR8][R4.64+0x8], R15 ;  /* 0x0000080f04007986 */ /* 0x0001e2000c101908 */
[----:B------:R-:W-:Y:S05]  /*0990*/  @!P0 EXIT ;  /* 0x000000000000894d */ /* 0x000fea0003800000 */
[----:B------:R-:W-:Y:S05]  /*09a0*/  BRA `(.L_x_118) ;  /* 0xfffffff400fc7947 */ /* 0x000fea000383ffff */
.L_x_112:
        /* <DEDUP_REMOVED lines=12> */
.L_x_126:
[----:B0-----:R-:W0:Y:S01]  /*0a70*/  LDCU UR5, c[0x0][0x384] ;  /* 0x00007080ff0577ac */ /* 0x001e220008000800 */
[C---:B------:R-:W-:Y:S01]  /*0a80*/  LEA R15, R14.reuse, R13, 0x7 ;  /* 0x0000000d0e0f7211 */ /* 0x040fe200078e38ff */
[----:B------:R-:W-:Y:S01]  /*0a90*/  VIADD R14, R14, 0x1 ;  /* 0x000000010e0e7836 */ /* 0x000fe20000000000 */
[----:B------:R-:W-:Y:S02]  /*0aa0*/  BSSY.RECONVERGENT B0, `(.L_x_119) ;  /* 0x0000080000007945 */ /* 0x000fe40003800200 */
[----:B------:R-:W-:Y:S02]  /*0ab0*/  ISETP.GE.AND P0, PT, R15, R0, PT ;  /* 0x000000000f00720c */ /* 0x000fe40003f06270 */
[----:B0-----:R-:W-:-:S11]  /*0ac0*/  ISETP.NE.AND P2, PT, R14, UR5, PT ;  /* 0x000000050e007c0c */ /* 0x001fd6000bf45270 */
[----:B------:R-:W-:Y:S05]  /*0ad0*/  @P0 BRA `(.L_x_120) ;  /* 0x0000000400f00947 */ /* 0x000fea0003800000 */
[----:B------:R-:W-:Y:S01]  /*0ae0*/  IADD3 R16, PT, PT, R12, R15, RZ ;  /* 0x0000000f0c107210 */ /* 0x000fe20007ffe0ff */
[----:B------:R-:W-:Y:S01]  /*0af0*/  BSSY.RECONVERGENT B1, `(.L_x_121) ;  /* 0x000003d000017945 */ /* 0x000fe20003800200 */
[----:B------:R-:W-:Y:S02]  /*0b00*/  HFMA2 R21, -RZ, RZ, 0, 0 ;  /* 0x00000000ff157431 */ /* 0x000fe400000001ff */
[----:B------:R-:W-:Y:S01]  /*0b10*/  IMAD.MOV.U32 R19, RZ, RZ, 0x1 ;  /* 0x00000001ff137424 */ /* 0x000fe200078e00ff */
[----:B------:R-:W-:-:S13]  /*0b20*/  ISETP.NE.AND P0, PT, R16, RZ, PT ;  /* 0x000000ff1000720c */ /* 0x000fda0003f05270 */
[----:B------:R-:W-:Y:S05]  /*0b30*/  @!P0 BRA `(.L_x_122) ;  /* 0x0000000000e08947 */ /* 0x000fea0003800000 */
[----:B------:R-:W-:Y:S01]  /*0b40*/  IMAD.MOV.U32 R17, RZ, RZ, RZ ;  /* 0x000000ffff117224 */ /* 0x000fe200078e00ff */
[----:B------:R-:W-:Y:S01]  /*0b50*/  MOV R20, 0xbc8f ;  /* 0x0000bc8f00147802 */ /* 0x000fe20000000f00 */
[----:B------:R-:W-:Y:S01]  /*0b60*/  IMAD.MOV.U32 R18, RZ, RZ, RZ ;  /* 0x000000ffff127224 */ /* 0x000fe200078e00ff */
[----:B------:R-:W-:Y:S01]  /*0b70*/  MOV R19, 0x1 ;  /* 0x0000000100137802 */ /* 0x000fe20000000f00 */
[----:B------:R-:W-:-:S07]  /*0b80*/  IMAD.MOV.U32 R21, RZ, RZ, RZ ;  /* 0x000000ffff157224 */ /* 0x000fce00078e00ff */
.L_x_125:
[-C--:B------:R-:W-:Y:S01]  /*0b90*/  IMAD R7, R18, R20.reuse, RZ ;  /* 0x0000001412077224 */ /* 0x080fe200078e02ff */
[----:B------:R-:W-:Y:S01]  /*0ba0*/  BSSY.RECONVERGENT B2, `(.L_x_123) ;  /* 0x000002b000027945 */ /* 0x000fe20003800200 */
[----:B------:R-:W-:-:S04]  /*0bb0*/  IMAD.WIDE.U32 R4, R20, R20, RZ ;  /* 0x0000001414047225 */ /* 0x000fc800078e00ff */
[----:B------:R-:W-:Y:S02]  /*0bc0*/  IMAD R7, R20, R18, R7 ;  /* 0x0000001214077224 */ /* 0x000fe400078e0207 */
[----:B------:R-:W-:Y:S01]  /*0bd0*/  IMAD.WIDE.U32 R8, R4, 0x3, RZ ;  /* 0x0000000304087825 */ /* 0x000fe200078e00ff */
[----:B------:R-:W-:Y:S02]  /*0be0*/  LOP3.LUT R8, R16, 0x1, RZ, 0xc0, !PT ;  /* 0x0000000110087812 */ /* 0x000fe400078ec0ff */
[----:B------:R-:W-:Y:S02]  /*0bf0*/  IADD3 R5, PT, PT, R5, R7, RZ ;  /* 0x0000000705057210 */ /* 0x000fe40007ffe0ff */
[----:B------:R-:W-:-:S03]  /*0c00*/  ISETP.NE.U32.AND P1, PT, R8, 0x1, PT ;  /* 0x000000010800780c */ /* 0x000fc60003f25070 */
[----:B------:R-:W-:Y:S01]  /*0c10*/  IMAD.WIDE.U32 R6, R5, 0x3, RZ ;  /* 0x0000000305067825 */ /* 0x000fe200078e00ff */
[----:B------:R-:W-:-:S03]  /*0c20*/  ISETP.NE.U32.AND.EX P1, PT, RZ, RZ, PT, P1 ;  /* 0x000000ffff00720c */ /* 0x000fc60003f25110 */
        /* <DEDUP_REMOVED lines=31> */
[----:B------:R-:W-:Y:S01]  /*0e20*/  IMAD R10, R10, -0x7fffffff, RZ ;  /* 0x800000010a0a7824 */ /* 0x000fe200078e02ff */
[----:B------:R-:W-:-:S04]  /*0e30*/  MOV R19, R6 ;  /* 0x0000000600137202 */ /* 0x000fc80000000f00 */
[----:B------:R-:W-:-:S07]  /*0e40*/  IADD3 R21, PT, PT, R7, -R21, R10 ;  /* 0x8000001507157210 */ /* 0x000fce0007ffe00a */
.L_x_124:
[----:B------:R-:W-:Y:S05]  /*0e50*/  BSYNC.RECONVERGENT B2 ;  /* 0x0000000000027941 */ /* 0x000fea0003800200 */
.L_x_123:
[----:B------:R-:W-:Y:S01]  /*0e60*/  ISETP.GT.U32.AND.EX P0, PT, R17, RZ, PT, P0 ;  /* 0x000000ff1100720c */ /* 0x000fe20003f04100 */
[----:B------:R-:W-:Y:S01]  /*0e70*/  IMAD.MOV.U32 R20, RZ, RZ, R4 ;  /* 0x000000ffff147224 */ /* 0x000fe200078e0004 */
[--C-:B------:R-:W-:Y:S02]  /*0e80*/  SHF.R.U64 R16, R16, 0x1, R17.reuse ;  /* 0x0000000110107819 */ /* 0x100fe40000001211 */
[----:B------:R-:W-:Y:S02]  /*0e90*/  SHF.R.U32.HI R17, RZ, 0x1, R17 ;  /* 0x00000001ff117819 */ /* 0x000fe40000011611 */
[----:B------:R-:W-:-:S07]  /*0ea0*/  IADD3 R18, PT, PT, R5, -R9, R8 ;  /* 0x8000000905127210 */ /* 0x000fce0007ffe008 */
[----:B------:R-:W-:Y:S05]  /*0eb0*/  @P0 BRA `(.L_x_125) ;  /* 0xfffffffc00340947 */ /* 0x000fea000383ffff */
.L_x_122:
[----:B------:R-:W-:Y:S05]  /*0ec0*/  BSYNC.RECONVERGENT B1 ;  /* 0x0000000000017941 */ /* 0x000fea0003800200 */
.L_x_121:
[----:B------:R-:W-:Y:S02]  /*0ed0*/  IMAD R17, R21, UR4, RZ ;  /* 0x0000000415117c24 */ /* 0x000fe4000f8e02ff */
[----:B------:R-:W-:-:S05]  /*0ee0*/  IMAD.WIDE.U32 R4, R19, UR4, RZ ;  /* 0x0000000413047c25 */ /* 0x000fca000f8e00ff */
[----:B------:R-:W-:-:S05]  /*0ef0*/  IADD3 R17, PT, PT, R5, R17, RZ ;  /* 0x0000001105117210 */ /* 0x000fca0007ffe0ff */
[----:B------:R-:W-:-:S04]  /*0f00*/  IMAD.WIDE.U32 R6, R17, 0x5, RZ ;  /* 0x0000000511067825 */ /* 0x000fc800078e00ff */
[----:B------:R-:W-:-:S04]  /*0f10*/  IMAD.WIDE.U32 R8, P0, R4, 0x2, R6 ;  /* 0x0000000204087825 */ /* 0x000fc80007800006 */
[----:B------:R-:W-:Y:S01]  /*0f20*/  IMAD.WIDE.U32 R6, R4, 0x5, RZ ;  /* 0x0000000504067825 */ /* 0x000fe200078e00ff */
[----:B------:R-:W-:-:S03]  /*0f30*/  MOV R10, R9 ;  /* 0x00000009000a7202 */ /* 0x000fc60000000f00 */
[----:B------:R-:W-:Y:S01]  /*0f40*/  IMAD.X R11, RZ, RZ, RZ, P0 ;  /* 0x000000ffff0b7224 */ /* 0x000fe200000e06ff */
[----:B------:R-:W-:-:S05]  /*0f50*/  IADD3 RZ, P0, PT, R7, R8, RZ ;  /* 0x0000000807ff7210 */ /* 0x000fca0007f1e0ff */
[----:B------:R-:W-:-:S04]  /*0f60*/  IMAD.WIDE.U32.X R6, R17, 0x2, R10, P0 ;  /* 0x0000000211067825 */ /* 0x000fc800000e040a */
[----:B------:R-:W-:Y:S01]  /*0f70*/  HFMA2 R11, -RZ, RZ, 2.8125, 0 ;  /* 0x41a00000ff0b7431 */ /* 0x000fe200000001ff */
        /* <DEDUP_REMOVED lines=15> */
[----:B------:R-:W-:-:S04]  /*1070*/  @P0 IADD3 R7, PT, PT, -R5, RZ, RZ ;  /* 0x000000ff05070210 */ /* 0x000fc80007ffe1ff */
[----:B------:R-:W-:-:S05]  /*1080*/  IADD3 R7, PT, PT, R4, R7, RZ ;  /* 0x0000000704077210 */ /* 0x000fca0007ffe0ff */
        /* <DEDUP_REMOVED lines=33> */
.L_x_120:
[----:B------:R-:W-:Y:S05]  /*12a0*/  BSYNC.RECONVERGENT B0 ;  /* 0x0000000000007941 */ /* 0x000fea0003800200 */
.L_x_119:
[----:B------:R-:W-:Y:S05]  /*12b0*/  @P2 BRA `(.L_x_126) ;  /* 0xfffffff400ec2947 */ /* 0x000fea000383ffff */
[----:B------:R-:W-:Y:S05]  /*12c0*/  EXIT ;  /* 0x000000000000794d */ /* 0x000fea0003800000 */
.L_x_127:
        /* <DEDUP_REMOVED lines=11> */
.L_x_142:


//--------------------- .text._ZN3cub18CUB_300001_SM_10006detail8for_each13static_kernelINS2_12policy_hub_t12policy_500_tEmN6thrust24THRUST_300001_SM_1000_NS8cuda_cub20__uninitialized_fill7functorINS7_10device_ptrI6float2EESC_EEEEvT0_T1_ --------------------------
	.section	.text._ZN3cub18CUB_300001_SM_10006detail8for_each13static_kernelINS2_12policy_hub_t12policy_500_tEmN6thrust24THRUST_300001_SM_1000_NS8cuda_cub20__uninitialized_fill7functorINS7_10device_ptrI6float2EESC_EEEEvT0_T1_,"ax",@progbits
	.align	128
        .global         _ZN3cub18CUB_300001_SM_10006detail8for_each13static_kernelINS2_12policy_hub_t12policy_500_tEmN6thrust24THRUST_300001_SM_1000_NS8cuda_cub20__uninitialized_fill7functorINS7_10device_ptrI6float2EESC_EEEEvT0_T1_
        .type           _ZN3cub18CUB_300001_SM_10006detail8for_each13static_kernelINS2_12policy_hub_t12policy_500_tEmN6thrust24THRUST_300001_SM_1000_NS8cuda_cub20__uninitialized_fill7functorINS7_10device_ptrI6float2EESC_EEEEvT0_T1_,@function
        .size           _ZN3cub18CUB_300001_SM_10006detail8for_each13static_kernelINS2_12policy_hub_t12policy_500_tEmN6thrust24THRUST_300001_SM_1000_NS8cuda_cub20__uninitialized_fill7functorINS7_10device_ptrI6float2EESC_EEEEvT0_T1_,(.L_x_143 - _ZN3cub18CUB_300001_SM_10006detail8for_each13static_kernelINS2_12policy_hub_t12policy_500_tEmN6thrust24THRUST_300001_SM_1000_NS8cuda_cub20__uninitialized_fill7functorINS7_10device_ptrI6float2EESC_EEEEvT0_T1_)
        .other          _ZN3cub18CUB_300001_SM_10006detail8for_each13static_kernelINS2_12policy_hub_t12policy_500_tEmN6thrust24THRUST_300001_SM_1000_NS8cuda_cub20__uninitialized_fill7functorINS7_10device_ptrI6float2EESC_EEEEvT0_T1_,@"STO_CUDA_ENTRY STV_DEFAULT"
_ZN3cub18CUB_300001_SM_10006detail8for_each13static_kernelINS2_12policy_hub_t12policy_500_tEmN6thrust24THRUST_300001_SM_1000_NS8cuda_cub20__uninitialized_fill7functorINS7_10device_ptrI6float2EESC_EEEEvT0_T1_:
.text._ZN3cub18CUB_300001_SM_10006detail8for_each13static_kernelINS2_12policy_hub_t12policy_500_tEmN6thrust24THRUST_300001_SM_1000_NS8cuda_cub20__uninitialized_fill7functorINS7_10device_ptrI6float2EESC_EEEEvT0_T1_:
[----:B------:R-:W-:Y:S08]  /*0000*/  LDC R1, c[0x0][0x37c] ;  /* 0x0000df00ff017b82 */ /* 0x000ff00000000800 */
[----:B------:R-:W0:Y:S01]  /*0010*/  S2UR UR4, SR_CTAID.X ;  /* 0x00000000000479c3 */ /* 0x000e220000002500 */
[----:B------:R-:W1:Y:S01]  /*0020*/  LDCU.64 UR6, c[0x0][0x380] ;  /* 0x00007000ff0677ac */ /* 0x000e620008000a00 */
[----:B------:R-:W2:Y:S01]  /*0030*/  LDCU.64 UR8, c[0x0][0x358] ;  /* 0x00006b00ff0877ac */ /* 0x000ea20008000a00 */
[----:B0-----:R-:W-:-:S04]  /*0040*/  UIMAD.WIDE.U32 UR4, UR4, 0x200, URZ ;  /* 0x00000200040478a5 */ /* 0x001fc8000f8e00ff */
[----:B-1----:R-:W-:-:S04]  /*0050*/  UIADD3 UR6, UP0, UPT, -UR4, UR6, URZ ;  /* 0x0000000604067290 */ /* 0x002fc8000ff1e1ff */
[----:B------:R-:W-:Y:S02]  /*0060*/  UIADD3.X UR7, UPT, UPT, ~UR5, UR7, URZ, UP0, !UPT ;  /* 0x0000000705077290 */ /* 0x000fe400087fe5ff */
[----:B------:R-:W-:-:S04]  /*0070*/  UISETP.GE.U32.AND UP0, UPT, UR6, 0x200, UPT ;  /* 0x000002000600788c */ /* 0x000fc8000bf06070 */
[----:B------:R-:W-:-:S09]  /*0080*/  UISETP.GE.U32.AND.EX UP0, UPT, UR7, URZ, UPT, UP0 ;  /* 0x000000ff0700728c */ /* 0x000fd2000bf06100 */
[----:B--2---:R-:W-:Y:S05]  /*0090*/  BRA.U !UP0, `(.L_x_128) ;  /* 0x0000000108287547 */ /* 0x004fea000b800000 */
[----:B------:R-:W0:Y:S01]  /*00a0*/  S2R R0, SR_TID.X ;  /* 0x0000000000007919 */ /* 0x000e220000002100 */
[----:B------:R-:W1:Y:S01]  /*00b0*/  LDCU.64 UR6, c[0x0][0x388] ;  /* 0x00007100ff0677ac */ /* 0x000e620008000a00 */
[----:B------:R-:W2:Y:S01]  /*00c0*/  LDC.64 R4, c[0x0][0x390] ;  /* 0x0000e400ff047b82 */ /* 0x000ea20000000a00 */
[----:B0-----:R-:W-:-:S05]  /*00d0*/  IADD3 R0, P0, PT, R0, UR4, RZ ;  /* 0x0000000400007c10 */ /* 0x001fca000ff1e0ff */
[----:B------:R-:W-:Y:S01]  /*00e0*/  IMAD.X R3, RZ, RZ, UR5, P0 ;  /* 0x00000005ff037e24 */ /* 0x000fe200080e06ff */
[----:B-1----:R-:W-:-:S04]  /*00f0*/  LEA R2, P0, R0, UR6, 0x3 ;  /* 0x0000000600027c11 */ /* 0x002fc8000f8018ff */
[----:B------:R-:W-:-:S05]  /*0100*/  LEA.HI.X R3, R0, UR7, R3, 0x3, P0 ;  /* 0x0000000700037c11 */ /* 0x000fca00080f1c03 */
[----:B--2---:R-:W-:Y:S04]  /*0110*/  STG.E.64 desc[UR8][R2.64], R4 ;  /* 0x0000000402007986 */ /* 0x004fe8000c101b08 */
[----:B------:R-:W-:Y:S01]  /*0120*/  STG.E.64 desc[UR8][R2.64+0x800], R4 ;  /* 0x0008000402007986 */ /* 0x000fe2000c101b08 */
[----:B------:R-:W-:Y:S05]  /*0130*/  EXIT ;  /* 0x000000000000794d */ /* 0x000fea0003800000 */
.L_x_128:
[----:B------:R-:W0:Y:S01]  /*0140*/  S2R R0, SR_TID.X ;  /* 0x0000000000007919 */ /* 0x000e220000002100 */
[----:B------:R-:W-:Y:S01]  /*0150*/  IMAD.U32 R2, RZ, RZ, UR7 ;  /* 0x00000007ff027e24 */ /* 0x000fe2000f8e00ff */
[----:B------:R-:W1:Y:S01]  /*0160*/  LDCU.64 UR10, c[0x0][0x388] ;  /* 0x00007100ff0a77ac */ /* 0x000e620008000a00 */
[----:B------:R-:W-:Y:S01]  /*0170*/  IMAD.U32 R6, RZ, RZ, UR7 ;  /* 0x00000007ff067e24 */ /* 0x000fe2000f8e00ff */
[----:B0-----:R-:W-:-:S04]  /*0180*/  ISETP.LT.U32.AND P0, PT, R0, UR6, PT ;  /* 0x0000000600007c0c */ /* 0x001fc8000bf01070 */
[----:B------:R-:W-:Y:S01]  /*0190*/  ISETP.GT.U32.AND.EX P0, PT, R2, RZ, PT, P0 ;  /* 0x000000ff0200720c */ /* 0x000fe20003f04100 */
[C---:B------:R-:W-:Y:S01]  /*01a0*/  VIADD R2, R0.reuse, 0x100 ;  /* 0x0000010000027836 */ /* 0x040fe20000000000 */
[----:B------:R-:W-:-:S04]  /*01b0*/  IADD3 R0, P2, PT, R0, UR4, RZ ;  /* 0x0000000400007c10 */ /* 0x000fc8000ff5e0ff */
[----:B------:R-:W-:Y:S01]  /*01c0*/  ISETP.LT.U32.AND P1, PT, R2, UR6, PT ;  /* 0x0000000602007c0c */ /* 0x000fe2000bf21070 */
[----:B------:R-:W-:Y:S01]  /*01d0*/  IMAD.X R3, RZ, RZ, UR5, P2 ;  /* 0x00000005ff037e24 */ /* 0x000fe200090e06ff */
[----:B-1----:R-:W-:Y:S02]  /*01e0*/  LEA R2, P2, R0, UR10, 0x3 ;  /* 0x0000000a00027c11 */ /* 0x002fe4000f8418ff */
[----:B------:R-:W-:Y:S02]  /*01f0*/  ISETP.GT.U32.AND.EX P1, PT, R6, RZ, PT, P1 ;  /* 0x000000ff0600720c */ /* 0x000fe40003f24110 */
[----:B------:R-:W-:Y:S01]  /*0200*/  LEA.HI.X R3, R0, UR11, R3, 0x3, P2 ;  /* 0x0000000b00037c11 */ /* 0x000fe200090f1c03 */
[----:B------:R-:W0:Y:S04]  /*0210*/  @P0 LDC.64 R4, c[0x0][0x390] ;  /* 0x0000e400ff040b82 */ /* 0x000e280000000a00 */
[----:B0-----:R0:W-:Y:S06]  /*0220*/  @P0 STG.E.64 desc[UR8][R2.64], R4 ;  /* 0x0000000402000986 */ /* 0x0011ec000c101b08 */
[----:B------:R-:W-:Y:S05]  /*0230*/  @!P1 EXIT ;  /* 0x000000000000994d */ /* 0x000fea0003800000 */
[----:B0-----:R-:W0:Y:S02]  /*0240*/  LDC.64 R4, c[0x0][0x390] ;  /* 0x0000e400ff047b82 */ /* 0x001e240000000a00 */
[----:B0-----:R-:W-:Y:S01]  /*0250*/  STG.E.64 desc[UR8][R2.64+0x800], R4 ;  /* 0x0008000402007986 */ /* 0x001fe2000c101b08 */
[----:B------:R-:W-:Y:S05]  /*0260*/  EXIT ;  /* 0x000000000000794d */ /* 0x000fea0003800000 */
.L_x_129:
        /* <DEDUP_REMOVED lines=9> */
.L_x_143:


//--------------------- .text._ZN3cub18CUB_300001_SM_10006detail8for_each13static_kernelINS2_12policy_hub_t12policy_500_tEmN6thrust24THRUST_300001_SM_1000_NS8cuda_cub20__uninitialized_fill7functorINS7_10device_ptrI6float3EESC_EEEEvT0_T1_ --------------------------
	.section	.text._ZN3cub18CUB_300001_SM_10006detail8for_each13static_kernelINS2_12policy_hub_t12policy_500_tEmN6thrust24THRUST_300001_SM_1000_NS8cuda_cub20__uninitialized_fill7functorINS7_10device_ptrI6float3EESC_EEEEvT0_T1_,"ax",@progbits
	.align	128
        .global         _ZN3cub18CUB_300001_SM_10006detail8for_each13static_kernelINS2_12policy_hub_t12policy_500_tEmN6thrust24THRUST_300001_SM_1000_NS8cuda_cub20__uninitialized_fill7functorINS7_10device_ptrI6float3EESC_EEEEvT0_T1_
        .type           _ZN3cub18CUB_300001_SM_10006detail8for_each13static_kernelINS2_12policy_hub_t12policy_500_tEmN6thrust24THRUST_300001_SM_1000_NS8cuda_cub20__uninitialized_fill7functorINS7_10device_ptrI6float3EESC_EEEEvT0_T1_,@function
        .size           _ZN3cub18CUB_300001_SM_10006detail8for_each13static_kernelINS2_12policy_hub_t12policy_500_tEmN6thrust24THRUST_300001_SM_1000_NS8cuda_cub20__uninitialized_fill7functorINS7_10device_ptrI6float3EESC_EEEEvT0_T1_,(.L_x_144 - _ZN3cub18CUB_300001_SM_10006detail8for_each13static_kernelINS2_12policy_hub_t12policy_500_tEmN6thrust24THRUST_300001_SM_1000_NS8cuda_cub20__uninitialized_fill7functorINS7_10device_ptrI6float3EESC_EEEEvT0_T1_)
        .other          _ZN3cub18CUB_300001_SM_10006detail8for_each13static_kernelINS2_12policy_hub_t12policy_500_tEmN6thrust24THRUST_300001_SM_1000_NS8cuda_cub20__uninitialized_fill7functorINS7_10device_ptrI6float3EESC_EEEEvT0_T1_,@"STO_CUDA_ENTRY STV_DEFAULT"
_ZN3cub18CUB_300001_SM_10006detail8for_each13static_kernelINS2_12policy_hub_t12policy_500_tEmN6thrust24THRUST_300001_SM_1000_NS8cuda_cub20__uninitialized_fill7functorINS7_10device_ptrI6float3EESC_EEEEvT0_T1_:
.text._ZN3cub18CUB_300001_SM_10006detail8for_each13static_kernelINS2_12policy_hub_t12policy_500_tEmN6thrust24THRUST_300001_SM_1000_NS8cuda_cub20__uninitialized_fill7functorINS7_10device_ptrI6float3EESC_EEEEvT0_T1_:
        /* <DEDUP_REMOVED lines=11> */
[----:B------:R-:W1:Y:S08]  /*00b0*/  LDC.64 R2, c[0x0][0x388] ;  /* 0x0000e200ff027b82 */ /* 0x000e700000000a00 */
[----:B------:R-:W2:Y:S08]  /*00c0*/  LDC.64 R6, c[0x0][0x390] ;  /* 0x0000e400ff067b82 */ /* 0x000eb00000000a00 */
[----:B------:R-:W3:Y:S01]  /*00d0*/  LDC R9, c[0x0][0x398] ;  /* 0x0000e600ff097b82 */ /* 0x000ee20000000800 */
[----:B0-----:R-:W-:-:S05]  /*00e0*/  IADD3 R5, P0, PT, R0, UR4, RZ ;  /* 0x0000000400057c10 */ /* 0x001fca000ff1e0ff */
[----:B------:R-:W-:Y:S02]  /*00f0*/  IMAD.X R0, RZ, RZ, UR5, P0 ;  /* 0x00000005ff007e24 */ /* 0x000fe400080e06ff */
[----:B-1----:R-:W-:-:S04]  /*0100*/  IMAD.WIDE.U32 R2, R5, 0xc, R2 ;  /* 0x0000000c05027825 */ /* 0x002fc800078e0002 */
[----:B------:R-:W-:-:S05]  /*0110*/  IMAD R5, R0, 0xc, RZ ;  /* 0x0000000c00057824 */ /* 0x000fca00078e02ff */
[----:B------:R-:W-:-:S05]  /*0120*/  IADD3 R3, PT, PT, R3, R5, RZ ;  /* 0x0000000503037210 */ /* 0x000fca0007ffe0ff */
[----:B--2---:R-:W-:Y:S04]  /*0130*/  STG.E desc[UR8][R2.64], R6 ;  /* 0x0000000602007986 */ /* 0x004fe8000c101908 */
[----:B------:R-:W-:Y:S04]  /*0140*/  STG.E desc[UR8][R2.64+0xc00], R6 ;  /* 0x000c000602007986 */ /* 0x000fe8000c101908 */
[----:B------:R-:W-:Y:S04]  /*0150*/  STG.E desc[UR8][R2.64+0x4], R7 ;  /* 0x0000040702007986 */ /* 0x000fe8000c101908 */
[----:B------:R-:W-:Y:S04]  /*0160*/  STG.E desc[UR8][R2.64+0xc04], R7 ;  /* 0x000c040702007986 */ /* 0x000fe8000c101908 */
[----:B---3--:R-:W-:Y:S04]  /*0170*/  STG.E desc[UR8][R2.64+0x8], R9 ;  /* 0x0000080902007986 */ /* 0x008fe8000c101908 */
[----:B------:R-:W-:Y:S01]  /*0180*/  STG.E desc[UR8][R2.64+0xc08], R9 ;  /* 0x000c080902007986 */ /* 0x000fe2000c101908 */
[----:B------:R-:W-:Y:S05]  /*0190*/  EXIT ;  /* 0x000000000000794d */ /* 0x000fea0003800000 */
.L_x_130:
[----:B------:R-:W0:Y:S01]  /*01a0*/  S2R R0, SR_TID.X ;  /* 0x0000000000007919 */ /* 0x000e220000002100 */
[----:B------:R-:W-:Y:S01]  /*01b0*/  IMAD.U32 R2, RZ, RZ, UR7 ;  /* 0x00000007ff027e24 */ /* 0x000fe2000f8e00ff */
[C---:B0-----:R-:W-:Y:S02]  /*01c0*/  ISETP.LT.U32.AND P0, PT, R0.reuse, UR6, PT ;  /* 0x0000000600007c0c */ /* 0x041fe4000bf01070 */
[C---:B------:R-:W-:Y:S01]  /*01d0*/  IADD3 R5, P1, PT, R0.reuse, UR4, RZ ;  /* 0x0000000400057c10 */ /* 0x040fe2000ff3e0ff */
[----:B------:R-:W-:Y:S01]  /*01e0*/  VIADD R0, R0, 0x100 ;  /* 0x0000010000007836 */ /* 0x000fe20000000000 */
[----:B------:R-:W-:Y:S02]  /*01f0*/  ISETP.GT.U32.AND.EX P0, PT, R2, RZ, PT, P0 ;  /* 0x000000ff0200720c */ /* 0x000fe40003f04100 */
[----:B------:R-:W0:Y:S01]  /*0200*/  LDC.64 R2, c[0x0][0x388] ;  /* 0x0000e200ff027b82 */ /* 0x000e220000000a00 */
[----:B------:R-:W-:Y:S02]  /*0210*/  IADD3.X R4, PT, PT, RZ, UR5, RZ, P1, !PT ;  /* 0x00000005ff047c10 */ /* 0x000fe40008ffe4ff */
[----:B------:R-:W-:-:S02]  /*0220*/  ISETP.LT.U32.AND P1, PT, R0, UR6, PT ;  /* 0x0000000600007c0c */ /* 0x000fc4000bf21070 */
[----:B------:R-:W-:-:S04]  /*0230*/  MOV R0, UR7 ;  /* 0x0000000700007c02 */ /* 0x000fc80008000f00 */
[----:B------:R-:W-:Y:S02]  /*0240*/  ISETP.GT.U32.AND.EX P1, PT, R0, RZ, PT, P1 ;  /* 0x000000ff0000720c */ /* 0x000fe40003f24110 */
[----:B------:R-:W1:Y:S08]  /*0250*/  @P0 LDC.64 R6, c[0x0][0x390] ;  /* 0x0000e400ff060b82 */ /* 0x000e700000000a00 */
[----:B------:R-:W2:Y:S01]  /*0260*/  @P0 LDC R9, c[0x0][0x398] ;  /* 0x0000e600ff090b82 */ /* 0x000ea20000000800 */
[----:B0-----:R-:W-:-:S04]  /*0270*/  IMAD.WIDE.U32 R2, R5, 0xc, R2 ;  /* 0x0000000c05027825 */ /* 0x001fc800078e0002 */
[----:B------:R-:W-:-:S04]  /*0280*/  IMAD R5, R4, 0xc, RZ ;  /* 0x0000000c04057824 */ /* 0x000fc800078e02ff */
[----:B------:R-:W-:-:S05]  /*0290*/  IMAD.IADD R3, R3, 0x1, R5 ;  /* 0x0000000103037824 */ /* 0x000fca00078e0205 */
[----:B-1----:R0:W-:Y:S04]  /*02a0*/  @P0 STG.E desc[UR8][R2.64], R6 ;  /* 0x0000000602000986 */ /* 0x0021e8000c101908 */
[----:B------:R0:W-:Y:S04]  /*02b0*/  @P0 STG.E desc[UR8][R2.64+0x4], R7 ;  /* 0x0000040702000986 */ /* 0x0001e8000c101908 */
[----:B--2---:R0:W-:Y:S01]  /*02c0*/  @P0 STG.E desc[UR8][R2.64+0x8], R9 ;  /* 0x0000080902000986 */ /* 0x0041e2000c101908 */
[----:B------:R-:W-:Y:S05]  /*02d0*/  @!P1 EXIT ;  /* 0x000000000000994d */ /* 0x000fea0003800000 */
[----:B------:R-:W1:Y:S08]  /*02e0*/  LDC.64 R4, c[0x0][0x390] ;  /* 0x0000e400ff047b82 */ /* 0x000e700000000a00 */
[----:B0-----:R-:W0:Y:S01]  /*02f0*/  LDC R7, c[0x0][0x398] ;  /* 0x0000e600ff077b82 */ /* 0x001e220000000800 */
[----:B-1----:R-:W-:Y:S04]  /*0300*/  STG.E desc[UR8][R2.64+0xc00], R4 ;  /* 0x000c000402007986 */ /* 0x002fe8000c101908 */
[----:B------:R-:W-:Y:S04]  /*0310*/  STG.E desc[UR8][R2.64+0xc04], R5 ;  /* 0x000c040502007986 */ /* 0x000fe8000c101908 */
[----:B0-----:R-:W-:Y:S01]  /*0320*/  STG.E desc[UR8][R2.64+0xc08], R7 ;  /* 0x000c080702007986 */ /* 0x001fe2000c101908 */
[----:B------:R-:W-:Y:S05]  /*0330*/  EXIT ;  /* 0x000000000000794d */ /* 0x000fea0003800000 */
.L_x_131:
        /* <DEDUP_REMOVED lines=12> */
.L_x_144:


//--------------------- .text._ZN3cub18CUB_300001_SM_10006detail11EmptyKernelIvEEvv --------------------------
	.section	.text._ZN3cub18CUB_300001_SM_10006detail11EmptyKernelIvEEvv,"ax",@progbits
	.align	128
        .global         _ZN3cub18CUB_300001_SM_10006detail11EmptyKernelIvEEvv
        .type           _ZN3cub18CUB_300001_SM_10006detail11EmptyKernelIvEEvv,@function
        .size           _ZN3cub18CUB_300001_SM_10006detail11EmptyKernelIvEEvv,(.L_x_145 - _ZN3cub18CUB_300001_SM_10006detail11EmptyKernelIvEEvv)
        .other          _ZN3cub18CUB_300001_SM_10006detail11EmptyKernelIvEEvv,@"STO_CUDA_ENTRY STV_DEFAULT"
_ZN3cub18CUB_300001_SM_10006detail11EmptyKernelIvEEvv:
.text._ZN3cub18CUB_300001_SM_10006detail11EmptyKernelIvEEvv:
[----:B------:R-:W-:Y:S01]  /*0000*/  LDC R1, c[0x0][0x37c] ;  /* 0x0000df00ff017b82 */ /* 0x000fe20000000800 */
[----:B------:R-:W-:Y:S05]  /*0010*/  EXIT ;  /* 0x000000000000794d */ /* 0x000fea0003800000 */
.L_x_132:
        /* <DEDUP_REMOVED lines=14> */
.L_x_145:


//--------------------- .nv.shared.reserved.0     --------------------------
	.section	.nv.shared.reserved.0,"aw",@nobits
	.weak		__nv_reservedSMEM_offset_0_alias
	.size		__nv_reservedSMEM_offset_0_alias, 0, 64
	.other		__nv_reservedSMEM_offset_0_alias,@"STO_CUDA_RESERVED_SHARED STV_DEFAULT"
__nv_reservedSMEM_offset_0_alias:
	.zero		0
	.zero		64


//--------------------- .nv.global                --------------------------
	.section	.nv.global,"aw",@nobits
.nv.global:
	.type		_ZN34_INTERNAL_d8176308_4_k_cu_4be373e56thrust24THRUST_300001_SM_1000_NS3seqE,@object
	.size		_ZN34_INTERNAL_d8176308_4_k_cu_4be373e56thrust24THRUST_300001_SM_1000_NS3seqE,(_ZN34_INTERNAL_d8176308_4_k_cu_4be373e54cuda3std3__48in_placeE - _ZN34_INTERNAL_d8176308_4_k_cu_4be373e56thrust24THRUST_300001_SM_1000_NS3seqE)
_ZN34_INTERNAL_d8176308_4_k_cu_4be373e56thrust24THRUST_300001_SM_1000_NS3seqE:
	.zero		1
	.type		_ZN34_INTERNAL_d8176308_4_k_cu_4be373e54cuda3std3__48in_placeE,@object
	.size		_ZN34_INTERNAL_d8176308_4_k_cu_4be373e54cuda3std3__48in_placeE,(_ZN34_INTERNAL_d8176308_4_k_cu_4be373e54cuda3std6ranges3__45__cpo4sizeE - _ZN34_INTERNAL_d8176308_4_k_cu_4be373e54cuda3std3__48in_placeE)
_ZN34_INTERNAL_d8176308_4_k_cu_4be373e54cuda3std3__48in_placeE:
	.zero		1
	.type		_ZN34_INTERNAL_d8176308_4_k_cu_4be373e54cuda3std6ranges3__45__cpo4sizeE,@object
	.size		_ZN34_INTERNAL_d8176308_4_k_cu_4be373e54cuda3std6ranges3__45__cpo4sizeE,(_ZN34_INTERNAL_d8176308_4_k_cu_4be373e56thrust24THRUST_300001_SM_1000_NS12placeholders2_3E - _ZN34_INTERNAL_d8176308_4_k_cu_4be373e54cuda3std6ranges3__45__cpo4sizeE)
_ZN34_INTERNAL_d8176308_4_k_cu_4be373e54cuda3std6ranges3__45__cpo4sizeE:
	.zero		1
	.type		_ZN34_INTERNAL_d8176308_4_k_cu_4be373e56thrust24THRUST_300001_SM_1000_NS12placeholders2_3E,@object
	.size		_ZN34_INTERNAL_d8176308_4_k_cu_4be373e56thrust24THRUST_300001_SM_1000_NS12placeholders2_3E,(_ZN34_INTERNAL_d8176308_4_k_cu_4be373e54cuda3std3__45__cpo6cbeginE - _ZN34_INTERNAL_d8176308_4_k_cu_4be373e56thrust24THRUST_300001_SM_1000_NS12placeholders2_3E)
_ZN34_INTERNAL_d8176308_4_k_cu_4be373e56thrust24THRUST_300001_SM_1000_NS12placeholders2_3E:
	.zero		1
	.type		_ZN34_INTERNAL_d8176308_4_k_cu_4be373e54cuda3std3__45__cpo6cbeginE,@object
	.size		_ZN34_INTERNAL_d8176308_4_k_cu_4be373e54cuda3std3__45__cpo6cbeginE,(_ZN34_INTERNAL_d8176308_4_k_cu_4be373e54cuda3std6ranges3__45__cpo6cbeginE - _ZN34_INTERNAL_d8176308_4_k_cu_4be373e54cuda3std3__45__cpo6cbeginE)
_ZN34_INTERNAL_d8176308_4_k_cu_4be373e54cuda3std3__45__cpo6cbeginE:
	.zero		1
	.type		_ZN34_INTERNAL_d8176308_4_k_cu_4be373e54cuda3std6ranges3__45__cpo6cbeginE,@object
	.size		_ZN34_INTERNAL_d8176308_4_k_cu_4be373e54cuda3std6ranges3__45__cpo6cbeginE,(_ZN34_INTERNAL_d8176308_4_k_cu_4be373e56thrust24THRUST_300001_SM_1000_NS12placeholders2_7E - _ZN34_INTERNAL_d8176308_4_k_cu_4be373e54cuda3std6ranges3__45__cpo6cbeginE)
_ZN34_INTERNAL_d8176308_4_k_cu_4be373e54cuda3std6ranges3__45__cpo6cbeginE:
	.zero		1
	.type		_ZN34_INTERNAL_d8176308_4_k_cu_4be373e56thrust24THRUST_300001_SM_1000_NS12placeholders2_7E,@object
	.size		_ZN34_INTERNAL_d8176308_4_k_cu_4be373e56thrust24THRUST_300001_SM_1000_NS12placeholders2_7E,(_ZN34_INTERNAL_d8176308_4_k_cu_4be373e54cuda3std3__45__cpo7crbeginE - _ZN34_INTERNAL_d8176308_4_k_cu_4be373e56thrust24THRUST_300001_SM_1000_NS12placeholders2_7E)
_ZN34_INTERNAL_d8176308_4_k_cu_4be373e56thrust24THRUST_300001_SM_1000_NS12placeholders2_7E:
	.zero		1
	.type		_ZN34_INTERNAL_d8176308_4_k_cu_4be373e54cuda3std3__45__cpo7crbeginE,@object
	.size		_ZN34_INTERNAL_d8176308_4_k_cu_4be373e54cuda3std3__45__cpo7crbeginE,(_ZN34_INTERNAL_d8176308_4_k_cu_4be373e54cuda3std6ranges3__45__cpo4nextE - _ZN34_INTERNAL_d8176308_4_k_cu_4be373e54cuda3std3__45__cpo7crbeginE)
_ZN34_INTERNAL_d8176308_4_k_cu_4be373e54cuda3std3__45__cpo7crbeginE:
	.zero		1
	.type		_ZN34_INTERNAL_d8176308_4_k_cu_4be373e54cuda3std6ranges3__45__cpo4nextE,@object
	.size		_ZN34_INTERNAL_d8176308_4_k_cu_4be373e54cuda3std6ranges3__45__cpo4nextE,(_ZN34_INTERNAL_d8176308_4_k_cu_4be373e54cuda3std6ranges3__45__cpo4swapE - _ZN34_INTERNAL_d8176308_4_k_cu_4be373e54cuda3std6ranges3__45__cpo4nextE)
_ZN34_INTERNAL_d8176308_4_k_cu_4be373e54cuda3std6ranges3__45__cpo4nextE:
	.zero		1
	.type		_ZN34_INTERNAL_d8176308_4_k_cu_4be373e54cuda3std6ranges3__45__cpo4swapE,@object
	.size		_ZN34_INTERNAL_d8176308_4_k_cu_4be373e54cuda3std6ranges3__45__cpo4swapE,(_ZN34_INTERNAL_d8176308_4_k_cu_4be373e56thrust24THRUST_300001_SM_1000_NS8cuda_cub10par_nosyncE - _ZN34_INTERNAL_d8176308_4_k_cu_4be373e54cuda3std6ranges3__45__cpo4swapE)
_ZN34_INTERNAL_d8176308_4_k_cu_4be373e54cuda3std6ranges3__45__cpo4swapE:
	.zero		1
	.type		_ZN34_INTERNAL_d8176308_4_k_cu_4be373e56thrust24THRUST_300001_SM_1000_NS8cuda_cub10par_nosyncE,@object
	.size		_ZN34_INTERNAL_d8176308_4_k_cu_4be373e56thrust24THRUST_300001_SM_1000_NS8cuda_cub10par_nosyncE,(_ZN34_INTERNAL_d8176308_4_k_cu_4be373e56thrust24THRUST_300001_SM_1000_NS12placeholders2_9E - _ZN34_INTERNAL_d8176308_4_k_cu_4be373e56thrust24THRUST_300001_SM_1000_NS8cuda_cub10par_nosyncE)
_ZN34_INTERNAL_d8176308_4_k_cu_4be373e56thrust24THRUST_300001_SM_1000_NS8cuda_cub10par_nosyncE:
	.zero		1
	.type		_ZN34_INTERNAL_d8176308_4_k_cu_4be373e56thrust24THRUST_300001_SM_1000_NS12placeholders2_9E,@object
	.size		_ZN34_INTERNAL_d8176308_4_k_cu_4be373e56thrust24THRUST_300001_SM_1000_NS12placeholders2_9E,(_ZN34_INTERNAL_d8176308_4_k_cu_4be373e54cuda3std3__436_GLOBAL__N__d8176308_4_k_cu_4be373e56ignoreE - _ZN34_INTERNAL_d8176308_4_k_cu_4be373e56thrust24THRUST_300001_SM_1000_NS12placeholders2_9E)
_ZN34_INTERNAL_d8176308_4_k_cu_4be373e56thrust24THRUST_300001_SM_1000_NS12placeholders2_9E:
	.zero		1
	.type		_ZN34_INTERNAL_d8176308_4_k_cu_4be373e54cuda3std3__436_GLOBAL__N__d8176308_4_k_cu_4be373e56ignoreE,@object
	.size		_ZN34_INTERNAL_d8176308_4_k_cu_4be373e54cuda3std3__436_GLOBAL__N__d8176308_4_k_cu_4be373e56ignoreE,(_ZN34_INTERNAL_d8176308_4_k_cu_4be373e54cuda3std6ranges3__45__cpo4dataE - _ZN34_INTERNAL_d8176308_4_k_cu_4be373e54cuda3std3__436_GLOBAL__N__d8176308_4_k_cu_4be373e56ignoreE)
_ZN34_INTERNAL_d8176308_4_k_cu_4be373e54cuda3std3__436_GLOBAL__N__d8176308_4_k_cu_4be373e56ignoreE:
	.zero		1
	.type		_ZN34_INTERNAL_d8176308_4_k_cu_4be373e54cuda3std6ranges3__45__cpo4dataE,@object
	.size		_ZN34_INTERNAL_d8176308_4_k_cu_4be373e54cuda3std6ranges3__45__cpo4dataE,(_ZN34_INTERNAL_d8176308_4_k_cu_4be373e56thrust24THRUST_300001_SM_1000_NS12placeholders2_1E - _ZN34_INTERNAL_d8176308_4_k_cu_4be373e54cuda3std6ranges3__45__cpo4dataE)
_ZN34_INTERNAL_d8176308_4_k_cu_4be373e54cuda3std6ranges3__45__cpo4dataE:
	.zero		1
	.type		_ZN34_INTERNAL_d8176308_4_k_cu_4be373e56thrust24THRUST_300001_SM_1000_NS12placeholders2_1E,@object
	.size		_ZN34_INTERNAL_d8176308_4_k_cu_4be373e56thrust24THRUST_300001_SM_1000_NS12placeholders2_1E,(_ZN34_INTERNAL_d8176308_4_k_cu_4be373e54cuda3std3__45__cpo5beginE - _ZN34_INTERNAL_d8176308_4_k_cu_4be373e56thrust24THRUST_300001_SM_1000_NS12placeholders2_1E)
_ZN34_INTERNAL_d8176308_4_k_cu_4be373e56thrust24THRUST_300001_SM_1000_NS12placeholders2_1E:
	.zero		1
	.type		_ZN34_INTERNAL_d8176308_4_k_cu_4be373e54cuda3std3__45__cpo5beginE,@object
	.size		_ZN34_INTERNAL_d8176308_4_k_cu_4be373e54cuda3std3__45__cpo5beginE,(_ZN34_INTERNAL_d8176308_4_k_cu_4be373e54cuda3std6ranges3__45__cpo5beginE - _ZN34_INTERNAL_d8176308_4_k_cu_4be373e54cuda3std3__45__cpo5beginE)
_ZN34_INTERNAL_d8176308_4_k_cu_4be373e54cuda3std3__45__cpo5beginE:
	.zero		1
	.type		_ZN34_INTERNAL_d8176308_4_k_cu_4be373e54cuda3std6ranges3__45__cpo5beginE,@object
	.size		_ZN34_INTERNAL_d8176308_4_k_cu_4be373e54cuda3std6ranges3__45__cpo5beginE,(_ZN34_INTERNAL_d8176308_4_k_cu_4be373e56thrust24THRUST_300001_SM_1000_NS12placeholders2_5E - _ZN34_INTERNAL_d8176308_4_k_cu_4be373e54cuda3std6ranges3__45__cpo5beginE)
_ZN34_INTERNAL_d8176308_4_k_cu_4be373e54cuda3std6ranges3__45__cpo5beginE:
	.zero		1
	.type		_ZN34_INTERNAL_d8176308_4_k_cu_4be373e56thrust24THRUST_300001_SM_1000_NS12placeholders2_5E,@object
	.size		_ZN34_INTERNAL_d8176308_4_k_cu_4be373e56thrust24THRUST_300001_SM_1000_NS12placeholders2_5E,(_ZN34_INTERNAL_d8176308_4_k_cu_4be373e54cuda3std3__45__cpo6rbeginE - _ZN34_INTERNAL_d8176308_4_k_cu_4be373e56thrust24THRUST_300001_SM_1000_NS12placeholders2_5E)
_ZN34_INTERNAL_d8176308_4_k_cu_4be373e56thrust24THRUST_300001_SM_1000_NS12placeholders2_5E:
	.zero		1
	.type		_ZN34_INTERNAL_d8176308_4_k_cu_4be373e54cuda3std3__45__cpo6rbeginE,@object
	.size		_ZN34_INTERNAL_d8176308_4_k_cu_4be373e54cuda3std3__45__cpo6rbeginE,(_ZN34_INTERNAL_d8176308_4_k_cu_4be373e54cuda3std6ranges3__45__cpo7advanceE - _ZN34_INTERNAL_d8176308_4_k_cu_4be373e54cuda3std3__45__cpo6rbeginE)
_ZN34_INTERNAL_d8176308_4_k_cu_4be373e54cuda3std3__45__cpo6rbeginE:
	.zero		1
	.type		_ZN34_INTERNAL_d8176308_4_k_cu_4be373e54cuda3std6ranges3__45__cpo7advanceE,@object
	.size		_ZN34_INTERNAL_d8176308_4_k_cu_4be373e54cuda3std6ranges3__45__cpo7advanceE,(_ZN34_INTERNAL_d8176308_4_k_cu_4be373e54cuda3std3__47nulloptE - _ZN34_INTERNAL_d8176308_4_k_cu_4be373e54cuda3std6ranges3__45__cpo7advanceE)
_ZN34_INTERNAL_d8176308_4_k_cu_4be373e54cuda3std6ranges3__45__cpo7advanceE:
	.zero		1
	.type		_ZN34_INTERNAL_d8176308_4_k_cu_4be373e54cuda3std3__47nulloptE,@object
	.size		_ZN34_INTERNAL_d8176308_4_k_cu_4be373e54cuda3std3__47nulloptE,(_ZN34_INTERNAL_d8176308_4_k_cu_4be373e54cuda3std6ranges3__45__cpo8distanceE - _ZN34_INTERNAL_d8176308_4_k_cu_4be373e54cuda3std3__47nulloptE)
_ZN34_INTERNAL_d8176308_4_k_cu_4be373e54cuda3std3__47nulloptE:
	.zero		1
	.type		_ZN34_INTERNAL_d8176308_4_k_cu_4be373e54cuda3std6ranges3__45__cpo8distanceE,@object
	.size		_ZN34_INTERNAL_d8176308_4_k_cu_4be373e54cuda3std6ranges3__45__cpo8distanceE,(_ZN34_INTERNAL_d8176308_4_k_cu_4be373e56thrust24THRUST_300001_SM_1000_NS12placeholders3_10E - _ZN34_INTERNAL_d8176308_4_k_cu_4be373e54cuda3std6ranges3__45__cpo8distanceE)
_ZN34_INTERNAL_d8176308_4_k_cu_4be373e54cuda3std6ranges3__45__cpo8distanceE:
	.zero		1
	.type		_ZN34_INTERNAL_d8176308_4_k_cu_4be373e56thrust24THRUST_300001_SM_1000_NS12placeholders3_10E,@object
	.size		_ZN34_INTERNAL_d8176308_4_k_cu_4be373e56thrust24THRUST_300001_SM_1000_NS12placeholders3_10E,(_ZN34_INTERNAL_d8176308_4_k_cu_4be373e54cuda3std3__419piecewise_constructE - _ZN34_INTERNAL_d8176308_4_k_cu_4be373e56thrust24THRUST_300001_SM_1000_NS12placeholders3_10E)
_ZN34_INTERNAL_d8176308_4_k_cu_4be373e56thrust24THRUST_300001_SM_1000_NS12placeholders3_10E:
	.zero		1
	.type		_ZN34_INTERNAL_d8176308_4_k_cu_4be373e54cuda3std3__419piecewise_constructE,@object
	.size		_ZN34_INTERNAL_d8176308_4_k_cu_4be373e54cuda3std3__419piecewise_constructE,(_ZN34_INTERNAL_d8176308_4_k_cu_4be373e54cuda3std6ranges3__45__cpo5cdataE - _ZN34_INTERNAL_d8176308_4_k_cu_4be373e54cuda3std3__419piecewise_constructE)
_ZN34_INTERNAL_d8176308_4_k_cu_4be373e54cuda3std3__419piecewise_constructE:
	.zero		1
	.type		_ZN34_INTERNAL_d8176308_4_k_cu_4be373e54cuda3std6ranges3__45__cpo5cdataE,@object
	.size		_ZN34_INTERNAL_d8176308_4_k_cu_4be373e54cuda3std6ranges3__45__cpo5cdataE,(_ZN34_INTERNAL_d8176308_4_k_cu_4be373e56thrust24THRUST_300001_SM_1000_NS12placeholders2_2E - _ZN34_INTERNAL_d8176308_4_k_cu_4be373e54cuda3std6ranges3__45__cpo5cdataE)
_ZN34_INTERNAL_d8176308_4_k_cu_4be373e54cuda3std6ranges3__45__cpo5cdataE:
	.zero		1
	.type		_ZN34_INTERNAL_d8176308_4_k_cu_4be373e56thrust24THRUST_300001_SM_1000_NS12placeholders2_2E,@object
	.size		_ZN34_INTERNAL_d8176308_4_k_cu_4be373e56thrust24THRUST_300001_SM_1000_NS12placeholders2_2E,(_ZN34_INTERNAL_d8176308_4_k_cu_4be373e54cuda3std3__45__cpo3endE - _ZN34_INTERNAL_d8176308_4_k_cu_4be373e56thrust24THRUST_300001_SM_1000_NS12placeholders2_2E)
_ZN34_INTERNAL_d8176308_4_k_cu_4be373e56thrust24THRUST_300001_SM_1000_NS12placeholders2_2E:
	.zero		1
	.type		_ZN34_INTERNAL_d8176308_4_k_cu_4be373e54cuda3std3__45__cpo3endE,@object
	.size		_ZN34_INTERNAL_d8176308_4_k_cu_4be373e54cuda3std3__45__cpo3endE,(_ZN34_INTERNAL_d8176308_4_k_cu_4be373e54cuda3std6ranges3__45__cpo3endE - _ZN34_INTERNAL_d8176308_4_k_cu_4be373e54cuda3std3__45__cpo3endE)
_ZN34_INTERNAL_d8176308_4_k_cu_4be373e54cuda3std3__45__cpo3endE:
	.zero		1
	.type		_ZN34_INTERNAL_d8176308_4_k_cu_4be373e54cuda3std6ranges3__45__cpo3endE,@object
	.size		_ZN34_INTERNAL_d8176308_4_k_cu_4be373e54cuda3std6ranges3__45__cpo3endE,(_ZN34_INTERNAL_d8176308_4_k_cu_4be373e56thrust24THRUST_300001_SM_1000_NS12placeholders2_6E - _ZN34_INTERNAL_d8176308_4_k_cu_4be373e54cuda3std6ranges3__45__cpo3endE)
_ZN34_INTERNAL_d8176308_4_k_cu_4be373e54cuda3std6ranges3__45__cpo3endE:
	.zero		1
	.type		_ZN34_INTERNAL_d8176308_4_k_cu_4be373e56thrust24THRUST_300001_SM_1000_NS12placeholders2_6E,@object
	.size		_ZN34_INTERNAL_d8176308_4_k_cu_4be373e56thrust24THRUST_300001_SM_1000_NS12placeholders2_6E,(_ZN34_INTERNAL_d8176308_4_k_cu_4be373e54cuda3std3__45__cpo4rendE - _ZN34_INTERNAL_d8176308_4_k_cu_4be373e56thrust24THRUST_300001_SM_1000_NS12placeholders2_6E)
_ZN34_INTERNAL_d8176308_4_k_cu_4be373e56thrust24THRUST_300001_SM_1000_NS12placeholders2_6E:
	.zero		1
	.type		_ZN34_INTERNAL_d8176308_4_k_cu_4be373e54cuda3std3__45__cpo4rendE,@object
	.size		_ZN34_INTERNAL_d8176308_4_k_cu_4be373e54cuda3std3__45__cpo4rendE,(_ZN34_INTERNAL_d8176308_4_k_cu_4be373e54cuda3std6ranges3__45__cpo9iter_swapE - _ZN34_INTERNAL_d8176308_4_k_cu_4be373e54cuda3std3__45__cpo4rendE)
_ZN34_INTERNAL_d8176308_4_k_cu_4be373e54cuda3std3__45__cpo4rendE:
	.zero		1
	.type		_ZN34_INTERNAL_d8176308_4_k_cu_4be373e54cuda3std6ranges3__45__cpo9iter_swapE,@object
	.size		_ZN34_INTERNAL_d8176308_4_k_cu_4be373e54cuda3std6ranges3__45__cpo9iter_swapE,(_ZN34_INTERNAL_d8176308_4_k_cu_4be373e54cuda3std3__48unexpectE - _ZN34_INTERNAL_d8176308_4_k_cu_4be373e54cuda3std6ranges3__45__cpo9iter_swapE)
_ZN34_INTERNAL_d8176308_4_k_cu_4be373e54cuda3std6ranges3__45__cpo9iter_swapE:
	.zero		1
	.type		_ZN34_INTERNAL_d8176308_4_k_cu_4be373e54cuda3std3__48unexpectE,@object
	.size		_ZN34_INTERNAL_d8176308_4_k_cu_4be373e54cuda3std3__48unexpectE,(_ZN34_INTERNAL_d8176308_4_k_cu_4be373e56thrust24THRUST_300001_SM_1000_NS8cuda_cub3parE - _ZN34_INTERNAL_d8176308_4_k_cu_4be373e54cuda3std3__48unexpectE)
_ZN34_INTERNAL_d8176308_4_k_cu_4be373e54cuda3std3__48unexpectE:
	.zero		1
	.type		_ZN34_INTERNAL_d8176308_4_k_cu_4be373e56thrust24THRUST_300001_SM_1000_NS8cuda_cub3parE,@object
	.size		_ZN34_INTERNAL_d8176308_4_k_cu_4be373e56thrust24THRUST_300001_SM_1000_NS8cuda_cub3parE,(_ZN34_INTERNAL_d8176308_4_k_cu_4be373e56thrust24THRUST_300001_SM_1000_NS12placeholders2_4E - _ZN34_INTERNAL_d8176308_4_k_cu_4be373e56thrust24THRUST_300001_SM_1000_NS8cuda_cub3parE)
_ZN34_INTERNAL_d8176308_4_k_cu_4be373e56thrust24THRUST_300001_SM_1000_NS8cuda_cub3parE:
	.zero		1
	.type		_ZN34_INTERNAL_d8176308_4_k_cu_4be373e56thrust24THRUST_300001_SM_1000_NS12placeholders2_4E,@object
	.size		_ZN34_INTERNAL_d8176308_4_k_cu_4be373e56thrust24THRUST_300001_SM_1000_NS12placeholders2_4E,(_ZN34_INTERNAL_d8176308_4_k_cu_4be373e54cuda3std3__45__cpo4cendE - _ZN34_INTERNAL_d8176308_4_k_cu_4be373e56thrust24THRUST_300001_SM_1000_NS12placeholders2_4E)
_ZN34_INTERNAL_d8176308_4_k_cu_4be373e56thrust24THRUST_300001_SM_1000_NS12placeholders2_4E:
	.zero		1
	.type		_ZN34_INTERNAL_d8176308_4_k_cu_4be373e54cuda3std3__45__cpo4cendE,@object
	.size		_ZN34_INTERNAL_d8176308_4_k_cu_4be373e54cuda3std3__45__cpo4cendE,(_ZN34_INTERNAL_d8176308_4_k_cu_4be373e54cuda3std6ranges3__45__cpo4cendE - _ZN34_INTERNAL_d8176308_4_k_cu_4be373e54cuda3std3__45__cpo4cendE)
_ZN34_INTERNAL_d8176308_4_k_cu_4be373e54cuda3std3__45__cpo4cendE:
	.zero		1
	.type		_ZN34_INTERNAL_d8176308_4_k_cu_4be373e54cuda3std6ranges3__45__cpo4cendE,@object
	.size		_ZN34_INTERNAL_d8176308_4_k_cu_4be373e54cuda3std6ranges3__45__cpo4cendE,(_ZN34_INTERNAL_d8176308_4_k_cu_4be373e54cuda3std3__420unreachable_sentinelE - _ZN34_INTERNAL_d8176308_4_k_cu_4be373e54cuda3std6ranges3__45__cpo4cendE)
_ZN34_INTERNAL_d8176308_4_k_cu_4be373e54cuda3std6ranges3__45__cpo4cendE:
	.zero		1
	.type		_ZN34_INTERNAL_d8176308_4_k_cu_4be373e54cuda3std3__420unreachable_sentinelE,@object
	.size		_ZN34_INTERNAL_d8176308_4_k_cu_4be373e54cuda3std3__420unreachable_sentinelE,(_ZN34_INTERNAL_d8176308_4_k_cu_4be373e54cuda3std6ranges3__45__cpo5ssizeE - _ZN34_INTERNAL_d8176308_4_k_cu_4be373e54cuda3std3__420unreachable_sentinelE)
_ZN34_INTERNAL_d8176308_4_k_cu_4be373e54cuda3std3__420unreachable_sentinelE:
	.zero		1
	.type		_ZN34_INTERNAL_d8176308_4_k_cu_4be373e54cuda3std6ranges3__45__cpo5ssizeE,@object
	.size		_ZN34_INTERNAL_d8176308_4_k_cu_4be373e54cuda3std6ranges3__45__cpo5ssizeE,(_ZN34_INTERNAL_d8176308_4_k_cu_4be373e56thrust24THRUST_300001_SM_1000_NS12placeholders2_8E - _ZN34_INTERNAL_d8176308_4_k_cu_4be373e54cuda3std6ranges3__45__cpo5ssizeE)
_ZN34_INTERNAL_d8176308_4_k_cu_4be373e54cuda3std6ranges3__45__cpo5ssizeE:
	.zero		1
	.type		_ZN34_INTERNAL_d8176308_4_k_cu_4be373e56thrust24THRUST_300001_SM_1000_NS12placeholders2_8E,@object
	.size		_ZN34_INTERNAL_d8176308_4_k_cu_4be373e56thrust24THRUST_300001_SM_1000_NS12placeholders2_8E,(_ZN34_INTERNAL_d8176308_4_k_cu_4be373e54cuda3std3__45__cpo5crendE - _ZN34_INTERNAL_d8176308_4_k_cu_4be373e56thrust24THRUST_300001_SM_1000_NS12placeholders2_8E)
_ZN34_INTERNAL_d8176308_4_k_cu_4be373e56thrust24THRUST_300001_SM_1000_NS12placeholders2_8E:
	.zero		1
	.type		_ZN34_INTERNAL_d8176308_4_k_cu_4be373e54cuda3std3__45__cpo5crendE,@object
	.size		_ZN34_INTERNAL_d8176308_4_k_cu_4be373e54cuda3std3__45__cpo5crendE,(_ZN34_INTERNAL_d8176308_4_k_cu_4be373e54cuda3std6ranges3__45__cpo4prevE - _ZN34_INTERNAL_d8176308_4_k_cu_4be373e54cuda3std3__45__cpo5crendE)
_ZN34_INTERNAL_d8176308_4_k_cu_4be373e54cuda3std3__45__cpo5crendE:
	.zero		1
	.type		_ZN34_INTERNAL_d8176308_4_k_cu_4be373e54cuda3std6ranges3__45__cpo4prevE,@object
	.size		_ZN34_INTERNAL_d8176308_4_k_cu_4be373e54cuda3std6ranges3__45__cpo4prevE,(_ZN34_INTERNAL_d8176308_4_k_cu_4be373e54cuda3std6ranges3__45__cpo9iter_moveE - _ZN34_INTERNAL_d8176308_4_k_cu_4be373e54cuda3std6ranges3__45__cpo4prevE)
_ZN34_INTERNAL_d8176308_4_k_cu_4be373e54cuda3std6ranges3__45__cpo4prevE:
	.zero		1
	.type		_ZN34_INTERNAL_d8176308_4_k_cu_4be373e54cuda3std6ranges3__45__cpo9iter_moveE,@object
	.size		_ZN34_INTERNAL_d8176308_4_k_cu_4be373e54cuda3std6ranges3__45__cpo9iter_moveE,(_ZN34_INTERNAL_d8176308_4_k_cu_4be373e56thrust24THRUST_300001_SM_1000_NS6system6detail10sequential3seqE - _ZN34_INTERNAL_d8176308_4_k_cu_4be373e54cuda3std6ranges3__45__cpo9iter_moveE)
_ZN34_INTERNAL_d8176308_4_k_cu_4be373e54cuda3std6ranges3__45__cpo9iter_moveE:
	.zero		1
	.type		_ZN34_INTERNAL_d8176308_4_k_cu_4be373e56thrust24THRUST_300001_SM_1000_NS6system6detail10sequential3seqE,@object
	.size		_ZN34_INTERNAL_d8176308_4_k_cu_4be373e56thrust24THRUST_300001_SM_1000_NS6system6detail10sequential3seqE,(.L_31 - _ZN34_INTERNAL_d8176308_4_k_cu_4be373e56thrust24THRUST_300001_SM_1000_NS6system6detail10sequential3seqE)
_ZN34_INTERNAL_d8176308_4_k_cu_4be373e56thrust24THRUST_300001_SM_1000_NS6system6detail10sequential3seqE:
	.zero		1
.L_31:


//--------------------- .nv.constant0._ZN3cub18CUB_300001_SM_10006detail9transform16transform_kernelINS2_10policy_hubILb1EN4cuda3std3__45tupleIJN6thrust24THRUST_300001_SM_1000_NS6detail15normal_iteratorINSA_10device_ptrI6float3EEEEEEEE10policy1000El11ToSphericalNSC_INSD_I6float2EEEEJPSE_EEEvT0_iT1_T2_DpNS2_10kernel_argIT3_EE --------------------------
	.section	.nv.constant0._ZN3cub18CUB_300001_SM_10006detail9transform16transform_kernelINS2_10policy_hubILb1EN4cuda3std3__45tupleIJN6thrust24THRUST_300001_SM_1000_NS6detail15normal_iteratorINSA_10device_ptrI6float3EEEEEEEE10policy1000El11ToSphericalNSC_INSD_I6float2EEEEJPSE_EEEvT0_iT1_T2_DpNS2_10kernel_argIT3_EE,"a",@progbits
	.sectionflags	@""
	.align	4
.nv.constant0._ZN3cub18CUB_300001_SM_10006detail9transform16transform_kernelINS2_10policy_hubILb1EN4cuda3std3__45tupleIJN6thrust24THRUST_300001_SM_1000_NS6detail15normal_iteratorINSA_10device_ptrI6float3EEEEEEEE10policy1000El11ToSphericalNSC_INSD_I6float2EEEEJPSE_EEEvT0_iT1_T2_DpNS2_10kernel_argIT3_EE:
	.zero		944


//--------------------- .nv.constant0._ZN3cub18CUB_300001_SM_10006detail9transform16transform_kernelINS2_10policy_hubILb1EN4cuda3std3__45tupleIJN6thrust24THRUST_300001_SM_1000_NS6detail15normal_iteratorINSA_10device_ptrI6float3EEEEEEEE10policy1000Ei11ToSphericalNSC_INSD_I6float2EEEEJPSE_EEEvT0_iT1_T2_DpNS2_10kernel_argIT3_EE --------------------------
	.section	.nv.constant0._ZN3cub18CUB_300001_SM_10006detail9transform16transform_kernelINS2_10policy_hubILb1EN4cuda3std3__45tupleIJN6thrust24THRUST_300001_SM_1000_NS6detail15normal_iteratorINSA_10device_ptrI6float3EEEEEEEE10policy1000Ei11ToSphericalNSC_INSD_I6float2EEEEJPSE_EEEvT0_iT1_T2_DpNS2_10kernel_argIT3_EE,"a",@progbits
	.sectionflags	@""
	.align	4
.nv.constant0._ZN3cub18CUB_300001_SM_10006detail9transform16transform_kernelINS2_10policy_hubILb1EN4cuda3std3__45tupleIJN6thrust24THRUST_300001_SM_1000_NS6detail15normal_iteratorINSA_10device_ptrI6float3EEEEEEEE10policy1000Ei11ToSphericalNSC_INSD_I6float2EEEEJPSE_EEEvT0_iT1_T2_DpNS2_10kernel_argIT3_EE:
	.zero		936


//--------------------- .nv.constant0._ZN3cub18CUB_300001_SM_10006detail9transform16transform_kernelINS2_10policy_hubILb1EN4cuda3std3__45tupleIJN6thrust24THRUST_300001_SM_1000_NS17counting_iteratorIjNSA_11use_defaultESC_SC_EEEEEE10policy1000El20RandomPointGeneratorNSA_6detail15normal_iteratorINSA_10device_ptrI6float3EEEEJSD_EEEvT0_iT1_T2_DpNS2_10kernel_argIT3_EE --------------------------
	.section	.nv.constant0._ZN3cub18CUB_300001_SM_10006detail9transform16transform_kernelINS2_10policy_hubILb1EN4cuda3std3__45tupleIJN6thrust24THRUST_300001_SM_1000_NS17counting_iteratorIjNSA_11use_defaultESC_SC_EEEEEE10policy1000El20RandomPointGeneratorNSA_6detail15normal_iteratorINSA_10device_ptrI6float3EEEEJSD_EEEvT0_iT1_T2_DpNS2_10kernel_argIT3_EE,"a",@progbits
	.sectionflags	@""
	.align	4
.nv.constant0._ZN3cub18CUB_300001_SM_10006detail9transform16transform_kernelINS2_10policy_hubILb1EN4cuda3std3__45tupleIJN6thrust24THRUST_300001_SM_1000_NS17counting_iteratorIjNSA_11use_defaultESC_SC_EEEEEE10policy1000El20RandomPointGeneratorNSA_6detail15normal_iteratorINSA_10device_ptrI6float3EEEEJSD_EEEvT0_iT1_T2_DpNS2_10kernel_argIT3_EE:
	.zero		936


//--------------------- .nv.constant0._ZN3cub18CUB_300001_SM_10006detail9transform16transform_kernelINS2_10policy_hubILb1EN4cuda3std3__45tupleIJN6thrust24THRUST_300001_SM_1000_NS17counting_iteratorIjNSA_11use_defaultESC_SC_EEEEEE10policy1000Ei20RandomPointGeneratorNSA_6detail15normal_iteratorINSA_10device_ptrI6float3EEEEJSD_EEEvT0_iT1_T2_DpNS2_10kernel_argIT3_EE --------------------------
	.section	.nv.constant0._ZN3cub18CUB_300001_SM_10006detail9transform16transform_kernelINS2_10policy_hubILb1EN4cuda3std3__45tupleIJN6thrust24THRUST_300001_SM_1000_NS17counting_iteratorIjNSA_11use_defaultESC_SC_EEEEEE10policy1000Ei20RandomPointGeneratorNSA_6detail15normal_iteratorINSA_10device_ptrI6float3EEEEJSD_EEEvT0_iT1_T2_DpNS2_10kernel_argIT3_EE,"a",@progbits
	.sectionflags	@""
	.align	4
.nv.constant0._ZN3cub18CUB_300001_SM_10006detail9transform16transform_kernelINS2_10policy_hubILb1EN4cuda3std3__45tupleIJN6thrust24THRUST_300001_SM_1000_NS17counting_iteratorIjNSA_11use_defaultESC_SC_EEEEEE10policy1000Ei20RandomPointGeneratorNSA_6detail15normal_iteratorINSA_10device_ptrI6float3EEEEJSD_EEEvT0_iT1_T2_DpNS2_10kernel_argIT3_EE:
	.zero		936


//--------------------- .nv.constant0._ZN3cub18CUB_300001_SM_10006detail8for_each13static_kernelINS2_12policy_hub_t12policy_500_tEmN6thrust24THRUST_300001_SM_1000_NS8cuda_cub20__uninitialized_fill7functorINS7_10device_ptrI6float2EESC_EEEEvT0_T1_ --------------------------
	.section	.nv.constant0._ZN3cub18CUB_300001_SM_10006detail8for_each13static_kernelINS2_12policy_hub_t12policy_500_tEmN6thrust24THRUST_300001_SM_1000_NS8cuda_cub20__uninitialized_fill7functorINS7_10device_ptrI6float2EESC_EEEEvT0_T1_,"a",@progbits
	.sectionflags	@""
	.align	4
.nv.constant0._ZN3cub18CUB_300001_SM_10006detail8for_each13static_kernelINS2_12policy_hub_t12policy_500_tEmN6thrust24THRUST_300001_SM_1000_NS8cuda_cub20__uninitialized_fill7functorINS7_10device_ptrI6float2EESC_EEEEvT0_T1_:
	.zero		920


//--------------------- .nv.constant0._ZN3cub18CUB_300001_SM_10006detail8for_each13static_kernelINS2_12policy_hub_t12policy_500_tEmN6thrust24THRUST_300001_SM_1000_NS8cuda_cub20__uninitialized_fill7functorINS7_10device_ptrI6float3EESC_EEEEvT0_T1_ --------------------------
	.section	.nv.constant0._ZN3cub18CUB_300001_SM_10006detail8for_each13static_kernelINS2_12policy_hub_t12policy_500_tEmN6thrust24THRUST_300001_SM_1000_NS8cuda_cub20__uninitialized_fill7functorINS7_10device_ptrI6float3EESC_EEEEvT0_T1_,"a",@progbits
	.sectionflags	@""
	.align	4
.nv.constant0._ZN3cub18CUB_300001_SM_10006detail8for_each13static_kernelINS2_12policy_hub_t12policy_500_tEmN6thrust24THRUST_300001_SM_1000_NS8cuda_cub20__uninitialized_fill7functorINS7_10device_ptrI6float3EESC_EEEEvT0_T1_:
	.zero		928


//--------------------- .nv.constant0._ZN3cub18CUB_300001_SM_10006detail11EmptyKernelIvEEvv --------------------------
	.section	.nv.constant0._ZN3cub18CUB_300001_SM_10006detail11EmptyKernelIvEEvv,"a",@progbits
	.sectionflags	@""
	.align	4
.nv.constant0._ZN3cub18CUB_300001_SM_10006detail11EmptyKernelIvEEvv:
	.zero		896


//--------------------- SYMBOLS --------------------------

	.type		.nv.reservedSmem.offset0,@object
	.size		.nv.reservedSmem.offset0,0x4
